	.target	sm_90a

	.elftype	@"ET_EXEC"


//--------------------- .note.nv.tkinfo           --------------------------
	.section	.note.nv.tkinfo,"",@"SHT_NOTE"
	.sectionflags	@"SHF_NOTE_NV_TKINFO"
	.tkinfo
        /*0018*/ 	.word	0x00000002
        /*0030*/ 	.string	""
        /*0030*/ 	.string	"ptxas"
        /*0030*/ 	.string	"Cuda compilation tools, release 13.0, V13.0.88"
        /*0030*/ 	.string	"Build cuda_13.0.r13.0/compiler.36424714_0"
        /*0030*/ 	.string	"-v  -suppress-debug-info  -lineinfo  -arch sm_90a "



//--------------------- .note.nv.cuinfo           --------------------------
	.section	.note.nv.cuinfo,"",@"SHT_NOTE"
	.sectionflags	@"SHF_NOTE_NV_CUINFO"
        /*0018*/ 	.short	0x0002
        /*001a*/ 	.short	0x005a
        /*001c*/ 	.short	0x0082
	.zero		2


//--------------------- .nv.info                  --------------------------
	.section	.nv.info,"",@"SHT_CUDA_INFO"
	.align	4


	//----- nvinfo : EIATTR_REGCOUNT
	.align		4
        /*0000*/ 	.byte	0x04, 0x2f
        /*0002*/ 	.short	(.L_1 - .L_0)
	.align		4
.L_0:
        /*0004*/ 	.word	index@(gluon_wgmma)
        /*0008*/ 	.word	0x000000ff


	//----- nvinfo : EIATTR_FRAME_SIZE
	.align		4
.L_1:
        /*000c*/ 	.byte	0x04, 0x11
        /*000e*/ 	.short	(.L_3 - .L_2)
	.align		4
.L_2:
        /*0010*/ 	.word	index@(gluon_wgmma)
        /*0014*/ 	.word	0x00000200


	//----- nvinfo : EIATTR_MIN_STACK_SIZE
	.align		4
.L_3:
        /*0018*/ 	.byte	0x04, 0x12
        /*001a*/ 	.short	(.L_5 - .L_4)
	.align		4
.L_4:
        /*001c*/ 	.word	index@(gluon_wgmma)
        /*0020*/ 	.word	0x00000200
.L_5:


//--------------------- .nv.compat                --------------------------
	.section	.nv.compat,"",@"SHT_CUDA_COMPAT_INFO"
	.align	4
        /*0000*/ 	.byte	0x02, 0x09, 0x01, 0x00, 0x02, 0x02, 0x04, 0x00, 0x02, 0x05, 0x05, 0x00, 0x03, 0x07, 0x01, 0x01
        /*0010*/ 	.byte	0x02, 0x03, 0x03, 0x00, 0x02, 0x06, 0x01, 0x00, 0x04, 0x0b, 0x08, 0x00, 0x00, 0x00, 0x00, 0x00
        /*0020*/ 	.byte	0x00, 0x00, 0x00, 0x00


//--------------------- .nv.info.gluon_wgmma      --------------------------
	.section	.nv.info.gluon_wgmma,"",@"SHT_CUDA_INFO"
	.sectionflags	@""
	.align	4


	//----- nvinfo : EIATTR_CUDA_API_VERSION
	.align		4
        /*0000*/ 	.byte	0x04, 0x37
        /*0002*/ 	.short	(.L_7 - .L_6)
.L_6:
        /*0004*/ 	.word	0x00000082


	//----- nvinfo : EIATTR_KPARAM_INFO
	.align		4
.L_7:
        /*0008*/ 	.byte	0x04, 0x17
        /*000a*/ 	.short	(.L_9 - .L_8)
.L_8:
        /*000c*/ 	.word	0x00000000
        /*0010*/ 	.short	0x000a
        /*0012*/ 	.short	0x0048
        /*0014*/ 	.byte	0x00, 0xf4, 0x21, 0x00


	//----- nvinfo : EIATTR_KPARAM_INFO
	.align		4
.L_9:
        /*0018*/ 	.byte	0x04, 0x17
        /*001a*/ 	.short	(.L_11 - .L_10)
.L_10:
        /*001c*/ 	.word	0x00000000
        /*0020*/ 	.short	0x0009
        /*0022*/ 	.short	0x0040
        /*0024*/ 	.byte	0x00, 0xf4, 0x21, 0x00


	//----- nvinfo : EIATTR_KPARAM_INFO
	.align		4
.L_11:
        /*0028*/ 	.byte	0x04, 0x17
        /*002a*/ 	.short	(.L_13 - .L_12)
.L_12:
        /*002c*/ 	.word	0x00000000
        /*0030*/ 	.short	0x0008
        /*0032*/ 	.short	0x0038
        /*0034*/ 	.byte	0x00, 0xf0, 0x21, 0x00


	//----- nvinfo : EIATTR_KPARAM_INFO
	.align		4
.L_13:
        /*0038*/ 	.byte	0x04, 0x17
        /*003a*/ 	.short	(.L_15 - .L_14)
.L_14:
        /*003c*/ 	.word	0x00000000
        /*0040*/ 	.short	0x0007
        /*0042*/ 	.short	0x0030
        /*0044*/ 	.byte	0x00, 0xf0, 0x21, 0x00


	//----- nvinfo : EIATTR_KPARAM_INFO
	.align		4
.L_15:
        /*0048*/ 	.byte	0x04, 0x17
        /*004a*/ 	.short	(.L_17 - .L_16)
.L_16:
        /*004c*/ 	.word	0x00000000
        /*0050*/ 	.short	0x0006
        /*0052*/ 	.short	0x0028
        /*0054*/ 	.byte	0x00, 0xf0, 0x21, 0x00


	//----- nvinfo : EIATTR_KPARAM_INFO
	.align		4
.L_17:
        /*0058*/ 	.byte	0x04, 0x17
        /*005a*/ 	.short	(.L_19 - .L_18)
.L_18:
        /*005c*/ 	.word	0x00000000
        /*0060*/ 	.short	0x0005
        /*0062*/ 	.short	0x0020
        /*0064*/ 	.byte	0x00, 0xf0, 0x11, 0x00


	//----- nvinfo : EIATTR_KPARAM_INFO
	.align		4
.L_19:
        /*0068*/ 	.byte	0x04, 0x17
        /*006a*/ 	.short	(.L_21 - .L_20)
.L_20:
        /*006c*/ 	.word	0x00000000
        /*0070*/ 	.short	0x0004
        /*0072*/ 	.short	0x001c
        /*0074*/ 	.byte	0x00, 0xf0, 0x11, 0x00


	//----- nvinfo : EIATTR_KPARAM_INFO
	.align		4
.L_21:
        /*0078*/ 	.byte	0x04, 0x17
        /*007a*/ 	.short	(.L_23 - .L_22)
.L_22:
        /*007c*/ 	.word	0x00000000
        /*0080*/ 	.short	0x0003
        /*0082*/ 	.short	0x0018
        /*0084*/ 	.byte	0x00, 0xf0, 0x11, 0x00


	//----- nvinfo : EIATTR_KPARAM_INFO
	.align		4
.L_23:
        /*0088*/ 	.byte	0x04, 0x17
        /*008a*/ 	.short	(.L_25 - .L_24)
.L_24:
        /*008c*/ 	.word	0x00000000
        /*0090*/ 	.short	0x0002
        /*0092*/ 	.short	0x0010
        /*0094*/ 	.byte	0x00, 0xf4, 0x21, 0x00


	//----- nvinfo : EIATTR_KPARAM_INFO
	.align		4
.L_25:
        /*0098*/ 	.byte	0x04, 0x17
        /*009a*/ 	.short	(.L_27 - .L_26)
.L_26:
        /*009c*/ 	.word	0x00000000
        /*00a0*/ 	.short	0x0001
        /*00a2*/ 	.short	0x0008
        /*00a4*/ 	.byte	0x00, 0xf4, 0x21, 0x00


	//----- nvinfo : EIATTR_KPARAM_INFO
	.align		4
.L_27:
        /*00a8*/ 	.byte	0x04, 0x17
        /*00aa*/ 	.short	(.L_29 - .L_28)
.L_28:
        /*00ac*/ 	.word	0x00000000
        /*00b0*/ 	.short	0x0000
        /*00b2*/ 	.short	0x0000
        /*00b4*/ 	.byte	0x00, 0xf4, 0x21, 0x00


	//----- nvinfo : EIATTR_SPARSE_MMA_MASK
	.align		4
.L_29:
        /*00b8*/ 	.byte	0x03, 0x50
        /*00ba*/ 	.short	0x0000


	//----- nvinfo : EIATTR_MAXREG_COUNT
	.align		4
        /*00bc*/ 	.byte	0x03, 0x1b
        /*00be*/ 	.short	0x00ff


	//----- nvinfo : EIATTR_NUM_BARRIERS
	.align		4
        /*00c0*/ 	.byte	0x02, 0x4c
        /*00c2*/ 	.byte	0x01
	.zero		1


	//----- nvinfo : EIATTR_ANNOTATIONS
	.align		4
        /*00c4*/ 	.byte	0x04, 0x55
        /*00c6*/ 	.short	(.L_31 - .L_30)


	//   ....[0]....
.L_30:
        /*00c8*/ 	.word	0x00000001
        /*00cc*/ 	.byte	0xa0, 0x10, 0x00, 0x00, 0x01, 0x00, 0x00, 0x00, 0xe0, 0x10, 0x00, 0x00, 0x01, 0x00, 0x00, 0x00
        /* <DEDUP_REMOVED lines=162> */
        /*0afc*/ 	.byte	0x40, 0x38, 0x00, 0x00, 0x01, 0x00, 0x00, 0x00, 0x60, 0x38, 0x00, 0x00


	//----- nvinfo : EIATTR_MERCURY_ISA_VERSION
	.align		4
.L_31:
        /*0b08*/ 	.byte	0x03, 0x5f
        /*0b0a*/ 	.short	0x0101


	//----- nvinfo : EIATTR_INT_WARP_WIDE_INSTR_OFFSETS
	.align		4
        /*0b0c*/ 	.byte	0x04, 0x31
        /*0b0e*/ 	.short	(.L_33 - .L_32)


	//   ....[0]....
.L_32:
        /*0b10*/ 	.word	0x00001b60


	//   ....[1]....
        /*0b14*/ 	.word	0x00001b80


	//   ....[2]....
        /*0b18*/ 	.word	0x00001c30


	//   ....[3]....
        /*0b1c*/ 	.word	0x000027d0


	//   ....[4]....
        /*0b20*/ 	.word	0x000027e0


	//   ....[5]....
        /*0b24*/ 	.word	0x00002850


	//   ....[6]....
        /*0b28*/ 	.word	0x00002860


	//   ....[7]....
        /*0b2c*/ 	.word	0x00004140


	//   ....[8]....
        /*0b30*/ 	.word	0x00004170


	//----- nvinfo : EIATTR_COOP_GROUP_MASK_REGIDS
	.align		4
.L_33:
        /*0b34*/ 	.byte	0x04, 0x29
        /*0b36*/ 	.short	(.L_35 - .L_34)


	//   ....[0]....
.L_34:
        /*0b38*/ 	.word	0xffffffff


	//   ....[1]....
        /*0b3c*/ 	.word	0xffffffff


	//   ....[2]....
        /*0b40*/ 	.word	0xffffffff


	//----- nvinfo : EIATTR_COOP_GROUP_INSTR_OFFSETS
	.align		4
.L_35:
        /*0b44*/ 	.byte	0x04, 0x28
        /*0b46*/ 	.short	(.L_37 - .L_36)


	//   ....[0]....
.L_36:
        /*0b48*/ 	.word	0x00000150


	//   ....[1]....
        /*0b4c*/ 	.word	0x000006f0


	//   ....[2]....
        /*0b50*/ 	.word	0x00000cc0


	//----- nvinfo : EIATTR_MBARRIER_INSTR_OFFSETS
	.align		4
.L_37:
        /*0b54*/ 	.byte	0x04, 0x39
        /*0b56*/ 	.short	(.L_39 - .L_38)


	//   ....[0]....
.L_38:
        /*0b58*/ 	.word	0x00001cc0
        /*0b5c*/ 	.word	0x000000ff
        /*0b60*/ 	.word	0x00006000
        /*0b64*/ 	.short	0x0100
        /*0b66*/ 	.byte	0x10
	.zero		1


	//   ....[1]....
        /*0b68*/ 	.word	0x00001ce0
        /*0b6c*/ 	.word	0x000000ff
        /*0b70*/ 	.word	0x00006008
        /*0b74*/ 	.short	0x0100
        /*0b76*/ 	.byte	0x10
	.zero		1


	//   ....[2]....
        /*0b78*/ 	.word	0x00002910
        /*0b7c*/ 	.word	0x000000ff
        /*0b80*/ 	.word	0x00006000
        /*0b84*/ 	.short	0x010a
        /*0b86*/ 	.byte	0x11
	.zero		1


	//   ....[3]....
        /*0b88*/ 	.word	0x000033b0
        /*0b8c*/ 	.word	0x000000ff
        /*0b90*/ 	.word	0x00006000
        /*0b94*/ 	.short	0x0108
        /*0b96*/ 	.byte	0x10
	.zero		1


	//   ....[4]....
        /*0b98*/ 	.word	0x00003440
        /*0b9c*/ 	.word	0x000000ff
        /*0ba0*/ 	.word	0x00006008
        /*0ba4*/ 	.short	0x0108
        /*0ba6*/ 	.byte	0x10
	.zero		1


	//   ....[5]....
        /*0ba8*/ 	.word	0x00004a30
        /*0bac*/ 	.word	0x000000ff
        /*0bb0*/ 	.word	0x00006000
        /*0bb4*/ 	.short	0x010a
        /*0bb6*/ 	.byte	0x11
	.zero		1


	//----- nvinfo : EIATTR_NUM_MBARRIERS
	.align		4
.L_39:
        /*0bb8*/ 	.byte	0x03, 0x38
        /*0bba*/ 	.short	0x0002


	//----- nvinfo : EIATTR_EXIT_INSTR_OFFSETS
	.align		4
        /*0bbc*/ 	.byte	0x04, 0x1c
        /*0bbe*/ 	.short	(.L_41 - .L_40)


	//   ....[0]....
.L_40:
        /*0bc0*/ 	.word	0x00004a20


	//----- nvinfo : EIATTR_REQNTID
	.align		4
.L_41:
        /*0bc4*/ 	.byte	0x04, 0x10
        /*0bc6*/ 	.short	(.L_43 - .L_42)
.L_42:
        /*0bc8*/ 	.word	0x00000080
        /*0bcc*/ 	.word	0x00000001
        /*0bd0*/ 	.word	0x00000001


	//----- nvinfo : EIATTR_CRS_STACK_SIZE
	.align		4
.L_43:
        /*0bd4*/ 	.byte	0x04, 0x1e
        /*0bd6*/ 	.short	(.L_45 - .L_44)
.L_44:
        /*0bd8*/ 	.word	0x00000000


	//----- nvinfo : EIATTR_CBANK_PARAM_SIZE
	.align		4
.L_45:
        /*0bdc*/ 	.byte	0x03, 0x19
        /*0bde*/ 	.short	0x0050


	//----- nvinfo : EIATTR_PARAM_CBANK
	.align		4
        /*0be0*/ 	.byte	0x04, 0x0a
        /*0be2*/ 	.short	(.L_47 - .L_46)
	.align		4
.L_46:
        /*0be4*/ 	.word	index@(.nv.constant0.gluon_wgmma)
        /*0be8*/ 	.short	0x0210
        /*0bea*/ 	.short	0x0050


	//----- nvinfo : EIATTR_SW_WAR
	.align		4
.L_47:
        /*0bec*/ 	.byte	0x04, 0x36
        /*0bee*/ 	.short	(.L_49 - .L_48)
.L_48:
        /*0bf0*/ 	.word	0x00000008
.L_49:


//--------------------- .nv.callgraph             --------------------------
	.section	.nv.callgraph,"",@"SHT_CUDA_CALLGRAPH"
	.align	4
	.sectionentsize	8
	.align		4
        /*0000*/ 	.word	0x00000000
	.align		4
        /*0004*/ 	.word	0xffffffff
	.align		4
        /*0008*/ 	.word	0x00000000
	.align		4
        /*000c*/ 	.word	0xfffffffe
	.align		4
        /*0010*/ 	.word	0x00000000
	.align		4
        /*0014*/ 	.word	0xfffffffd
	.align		4
        /*0018*/ 	.word	0x00000000
	.align		4
        /*001c*/ 	.word	0xfffffffc


//--------------------- .text.gluon_wgmma         --------------------------
	.section	.text.gluon_wgmma,"ax",@progbits
	.align	128
        .global         gluon_wgmma
        .type           gluon_wgmma,@function
        .size           gluon_wgmma,(.L_x_53 - gluon_wgmma)
        .other          gluon_wgmma,@"STO_CUDA_ENTRY STV_DEFAULT"
gluon_wgmma:
.text.gluon_wgmma:
[----:B------:R-:W1:Y:S01]  /*0000*/  LDC R1, c[0x0][0x28] ;  /* 0x00000a00ff017b82 */ /* 0x000e620000000800 */
[----:B------:R-:W2:Y:S07]  /*0010*/  S2R R7, SR_TID.X ;  /* 0x0000000000077919 */ /* 0x000eae0000002100 */
[----:B------:R-:W3:Y:S01]  /*0020*/  S2UR UR4, SR_CgaCtaId ;  /* 0x00000000000479c3 */ /* 0x000ee20000008800 */
[----:B------:R-:W-:Y:S01]  /*0030*/  UMOV UR16, 0x400 ;  /* 0x0000040000107882 */ /* 0x000fe20000000000 */
[----:B------:R-:W-:Y:S01]  /*0040*/  ULDC UR6, c[0x0][0xc] ;  /* 0x0000030000067ab9 */ /* 0x000fe20000000800 */
[----:B------:R-:W-:Y:S01]  /*0050*/  ULDC.64 UR28, c[0x0][0x250] ;  /* 0x00009400001c7ab9 */ /* 0x000fe20000000a00 */
[----:B------:R-:W-:Y:S01]  /*0060*/  BSSY B0, `(.L_x_0) ;  /* 0x000001f000007945 */ /* 0x000fe20003800000 */
[----:B-1----:R-:W-:-:S03]  /*0070*/  VIADD R1, R1, 0xfffffe00 ;  /* 0xfffffe0001017836 */ /* 0x002fc60000000000 */
[----:B------:R-:W1:Y:S08]  /*0080*/  LDC R12, c[0x0][0x230] ;  /* 0x00008c00ff0c7b82 */ /* 0x000e700000000800 */
[----:B------:R-:W-:Y:S08]  /*0090*/  S2UR UR30, SR_CTAID.Y ;  /* 0x00000000001e79c3 */ /* 0x000ff00000002600 */
[----:B------:R-:W4:Y:S01]  /*00a0*/  S2UR UR5, SR_CTAID.Z ;  /* 0x00000000000579c3 */ /* 0x000f220000002700 */
[----:B---3--:R-:W-:-:S03]  /*00b0*/  ULEA UR16, UR4, UR16, 0x18 ;  /* 0x0000001004107291 */ /* 0x008fc6000f8ec03f */
[----:B------:R-:W-:Y:S01]  /*00c0*/  ULDC UR4, c[0x0][0x10] ;  /* 0x0000040000047ab9 */ /* 0x000fe20000000800 */
[----:B--2---:R-:W-:-:S03]  /*00d0*/  LOP3.LUT R2, R7, 0x7f, RZ, 0xc0, !PT ;  /* 0x0000007f07027812 */ /* 0x004fc600078ec0ff */
[----:B------:R-:W2:Y:S01]  /*00e0*/  S2UR UR31, SR_CTAID.X ;  /* 0x00000000001f79c3 */ /* 0x000ea20000002500 */
[----:B-1----:R-:W-:Y:S01]  /*00f0*/  VIADD R6, R12, 0xffffffff ;  /* 0xffffffff0c067836 */ /* 0x002fe20000000000 */
[C---:B------:R-:W-:Y:S02]  /*0100*/  ISETP.GE.U32.AND P0, PT, R2.reuse, 0x20, PT ;  /* 0x000000200200780c */ /* 0x040fe40003f06070 */
[C---:B------:R-:W-:Y:S02]  /*0110*/  ISETP.NE.U32.AND P2, PT, R2.reuse, RZ, PT ;  /* 0x000000ff0200720c */ /* 0x040fe40003f45070 */
[----:B------:R-:W-:Y:S02]  /*0120*/  LEA R0, R2, UR16, 0x2 ;  /* 0x0000001002007c11 */ /* 0x000fe4000f8e10ff */
[----:B------:R-:W1:Y:S07]  /*0130*/  LDC R8, c[0x0][0x228] ;  /* 0x00008a00ff087b82 */ /* 0x000e6e0000000800 */
[----:B------:R3:W-:Y:S01]  /*0140*/  @!P0 STS [R0], RZ ;  /* 0x000000ff00008388 */ /* 0x0007e20000000800 */
[----:B------:R-:W-:-:S03]  /*0150*/  NOP ;  /* 0x0000000000007918 */ /* 0x000fc60000000000 */
[----:B------:R3:W-:Y:S01]  /*0160*/  @!P2 STS [UR16+0x20], R6 ;  /* 0x00002006ff00a988 */ /* 0x0007e20008000810 */
[----:B----4-:R-:W-:-:S04]  /*0170*/  UIMAD UR4, UR5, UR4, UR30 ;  /* 0x00000004050472a4 */ /* 0x010fc8000f8e021e */
[----:B--2---:R-:W-:-:S04]  /*0180*/  UIMAD UR4, UR4, UR6, UR31 ;  /* 0x00000006040472a4 */ /* 0x004fc8000f8e021f */
[----:B------:R-:W-:Y:S01]  /*0190*/  UIMAD UR5, UR4, 0x180, URZ ;  /* 0x00000180040578a4 */ /* 0x000fe2000f8e023f */
[----:B-1----:R-:W-:Y:S02]  /*01a0*/  VIADD R8, R8, 0xffffffff ;  /* 0xffffffff08087836 */ /* 0x002fe40000000000 */
[----:B------:R-:W-:Y:S01]  /*01b0*/  UMOV UR4, URZ ;  /* 0x0000003f00047c82 */ /* 0x000fe20008000000 */
[----:B------:R-:W-:-:S04]  /*01c0*/  UIADD3 UR24, UP0, UR5, UR28, URZ ;  /* 0x0000001c05187290 */ /* 0x000fc8000ff1e03f */
[----:B------:R-:W-:Y:S01]  /*01d0*/  ULEA.HI.X.SX32 UR25, UR5, UR29, 0x1, UP0 ;  /* 0x0000001d05197291 */ /* 0x000fe200080f0e3f */
[----:B---3--:R-:W-:Y:S11]  /*01e0*/  @P2 BRA `(.L_x_1) ;  /* 0x0000000000182947 */ /* 0x008ff60003800000 */
[----:B------:R-:W1:Y:S01]  /*01f0*/  LDS R3, [UR16+0x8] ;  /* 0x00000810ff037984 */ /* 0x000e620008000800 */
[----:B------:R-:W2:Y:S01]  /*0200*/  LDC.64 R10, c[0x0][0x210] ;  /* 0x00008400ff0a7b82 */ /* 0x000ea20000000a00 */
[----:B------:R-:W-:Y:S02]  /*0210*/  IMAD.MOV.U32 R4, RZ, RZ, 0x70 ;  /* 0x00000070ff047424 */ /* 0x000fe400078e00ff */
[----:B--2---:R2:W-:Y:S03]  /*0220*/  STS.64 [UR16], R10 ;  /* 0x0000000aff007988 */ /* 0x0045e60008000a10 */
[----:B-1----:R-:W-:-:S05]  /*0230*/  LOP3.LUT R3, R3, 0x10, R4, 0xd8, !PT ;  /* 0x0000001003037812 */ /* 0x002fca00078ed804 */
[----:B------:R2:W-:Y:S02]  /*0240*/  STS [UR16+0x8], R3 ;  /* 0x00000803ff007988 */ /* 0x0005e40008000810 */
.L_x_1:
[----:B------:R-:W-:Y:S05]  /*0250*/  BSYNC B0 ;  /* 0x0000000000007941 */ /* 0x000fea0003800000 */
.L_x_0:
[----:B------:R-:W-:Y:S04]  /*0260*/  BSSY B0, `(.L_x_2) ;  /* 0x000000a000007945 */ /* 0x000fe80003800000 */
[----:B------:R-:W-:Y:S05]  /*0270*/  @P2 BRA `(.L_x_3) ;  /* 0x0000000000202947 */ /* 0x000fea0003800000 */
[----:B--2---:R-:W1:Y:S01]  /*0280*/  LDS R3, [UR16+0x34] ;  /* 0x00003410ff037984 */ /* 0x004e620008000800 */
[----:B------:R-:W-:Y:S02]  /*0290*/  IMAD.MOV.U32 R4, RZ, RZ, 0x1f000000 ;  /* 0x1f000000ff047424 */ /* 0x000fe400078e00ff */
[----:B------:R-:W-:Y:S01]  /*02a0*/  @!P2 IMAD.MOV.U32 R5, RZ, RZ, 0xff ;  /* 0x000000ffff05a424 */ /* 0x000fe200078e00ff */
[----:B------:R-:W2:Y:S02]  /*02b0*/  @!P2 LDS R10, [UR16+0x38] ;  /* 0x00003810ff0aa984 */ /* 0x000ea40008000800 */
[----:B-1----:R-:W-:Y:S02]  /*02c0*/  LOP3.LUT R3, R3, 0xff000000, R4, 0xb8, !PT ;  /* 0xff00000003037812 */ /* 0x002fe400078eb804 */
[----:B--2---:R-:W-:-:S03]  /*02d0*/  @!P2 LOP3.LUT R4, R10, 0xff, R5, 0xb8, !PT ;  /* 0x000000ff0a04a812 */ /* 0x004fc600078eb805 */
[----:B------:R1:W-:Y:S04]  /*02e0*/  STS [UR16+0x34], R3 ;  /* 0x00003403ff007988 */ /* 0x0003e80008000810 */
[----:B------:R1:W-:Y:S02]  /*02f0*/  @!P2 STS [UR16+0x38], R4 ;  /* 0x00003804ff00a988 */ /* 0x0003e40008000810 */
.L_x_3:
[----:B------:R-:W-:Y:S05]  /*0300*/  BSYNC B0 ;  /* 0x0000000000007941 */ /* 0x000fea0003800000 */
.L_x_2:
[----:B------:R-:W-:Y:S04]  /*0310*/  BSSY B0, `(.L_x_4) ;  /* 0x000000a000007945 */ /* 0x000fe80003800000 */
[----:B------:R-:W-:Y:S05]  /*0320*/  @P2 BRA `(.L_x_5) ;  /* 0x0000000000202947 */ /* 0x000fea0003800000 */
[----:B-12---:R-:W1:Y:S01]  /*0330*/  LDS R3, [UR16+0x1c] ;  /* 0x00001c10ff037984 */ /* 0x006e620008000800 */
[----:B------:R-:W2:Y:S03]  /*0340*/  LDC.64 R4, c[0x0][0x238] ;  /* 0x00008e00ff047b82 */ /* 0x000ea60000000a00 */
[----:B------:R3:W-:Y:S01]  /*0350*/  STS [UR16+0x24], R8 ;  /* 0x00002408ff007988 */ /* 0x0007e20008000810 */
[--C-:B--2---:R-:W-:Y:S02]  /*0360*/  SHF.R.U32.HI R10, RZ, 0x4, R5.reuse ;  /* 0x00000004ff0a7819 */ /* 0x104fe40000011605 */
[----:B------:R-:W-:-:S05]  /*0370*/  SHF.R.U64 R4, R4, 0x4, R5 ;  /* 0x0000000404047819 */ /* 0x000fca0000001205 */
[----:B------:R3:W-:Y:S01]  /*0380*/  STS [UR16+0xc], R4 ;  /* 0x00000c04ff007988 */ /* 0x0007e20008000810 */
[----:B-1----:R-:W-:-:S05]  /*0390*/  LOP3.LUT R3, R3, 0xf, R10, 0xb8, !PT ;  /* 0x0000000f03037812 */ /* 0x002fca00078eb80a */
[----:B------:R3:W-:Y:S02]  /*03a0*/  STS [UR16+0x1c], R3 ;  /* 0x00001c03ff007988 */ /* 0x0007e40008000810 */
.L_x_5:
[----:B------:R-:W-:Y:S05]  /*03b0*/  BSYNC B0 ;  /* 0x0000000000007941 */ /* 0x000fea0003800000 */
.L_x_4:
[----:B------:R-:W-:Y:S04]  /*03c0*/  BSSY B1, `(.L_x_6) ;  /* 0x000001d000017945 */ /* 0x000fe80003800000 */
[----:B------:R-:W-:Y:S04]  /*03d0*/  BSSY B0, `(.L_x_7) ;  /* 0x0000018000007945 */ /* 0x000fe80003800000 */
[----:B------:R-:W-:Y:S05]  /*03e0*/  @P2 BRA `(.L_x_8) ;  /* 0x00000000001c2947 */ /* 0x000fea0003800000 */
[----:B-123--:R-:W1:Y:S02]  /*03f0*/  LDS R3, [UR16+0x34] ;  /* 0x00003410ff037984 */ /* 0x00ee640008000800 */
[----:B-1----:R-:W-:-:S05]  /*0400*/  LOP3.LUT R3, R3, 0x7, RZ, 0xb8, !PT ;  /* 0x0000000703037812 */ /* 0x002fca00078eb8ff */
[----:B------:R1:W-:Y:S01]  /*0410*/  STS [UR16+0x34], R3 ;  /* 0x00003403ff007988 */ /* 0x0003e20008000810 */
[----:B------:R-:W-:Y:S05]  /*0420*/  @P2 BRA `(.L_x_9) ;  /* 0x00000000001c2947 */ /* 0x000fea0003800000 */
[----:B-1----:R-:W1:Y:S02]  /*0430*/  LDS R3, [UR16+0x34] ;  /* 0x00003410ff037984 */ /* 0x002e640008000800 */
[----:B-1----:R-:W-:-:S05]  /*0440*/  LOP3.LUT R3, R3, 0x38, RZ, 0xb8, !PT ;  /* 0x0000003803037812 */ /* 0x002fca00078eb8ff */
[----:B------:R4:W-:Y:S02]  /*0450*/  STS [UR16+0x34], R3 ;  /* 0x00003403ff007988 */ /* 0x0009e40008000810 */
.L_x_8:
[----:B------:R-:W-:Y:S05]  /*0460*/  @P2 BRA `(.L_x_10) ;  /* 0x00000000001c2947 */ /* 0x000fea0003800000 */
[----:B-1234-:R-:W1:Y:S02]  /*0470*/  LDS R3, [UR16+0x8] ;  /* 0x00000810ff037984 */ /* 0x01ee640008000800 */
[----:B-1----:R-:W-:-:S05]  /*0480*/  LOP3.LUT R3, R3, 0x780, RZ, 0xb8, !PT ;  /* 0x0000078003037812 */ /* 0x002fca00078eb8ff */
[----:B------:R2:W-:Y:S02]  /*0490*/  STS [UR16+0x8], R3 ;  /* 0x00000803ff007988 */ /* 0x0005e40008000810 */
.L_x_9:
[----:B------:R-:W-:Y:S05]  /*04a0*/  @P2 BRA `(.L_x_11) ;  /* 0x0000000000282947 */ /* 0x000fea0003800000 */
[----:B-12---:R-:W1:Y:S02]  /*04b0*/  LDS R3, [UR16+0x8] ;  /* 0x00000810ff037984 */ /* 0x006e640008000800 */
[----:B-1----:R-:W-:-:S05]  /*04c0*/  LOP3.LUT R3, R3, 0x1800, RZ, 0xb8, !PT ;  /* 0x0000180003037812 */ /* 0x002fca00078eb8ff */
[----:B------:R1:W-:Y:S02]  /*04d0*/  STS [UR16+0x8], R3 ;  /* 0x00000803ff007988 */ /* 0x0003e40008000810 */
.L_x_10:
[----:B------:R-:W-:Y:S05]  /*04e0*/  @P2 BREAK B0 ;  /* 0x0000000000002942 */ /* 0x000fea0003800000 */
[----:B------:R-:W-:Y:S05]  /*04f0*/  @P2 BRA `(.L_x_12) ;  /* 0x0000000000242947 */ /* 0x000fea0003800000 */
[----:B-1-3--:R-:W1:Y:S01]  /*0500*/  LDS R4, [UR16+0x8] ;  /* 0x00000810ff047984 */ /* 0x00ae620008000800 */
[----:B--2-4-:R-:W-:-:S05]  /*0510*/  IMAD.MOV.U32 R3, RZ, RZ, 0x6000 ;  /* 0x00006000ff037424 */ /* 0x014fca00078e00ff */
[----:B-1----:R-:W-:-:S04]  /*0520*/  LOP3.LUT R3, R4, 0x2000, R3, 0xd8, !PT ;  /* 0x0000200004037812 */ /* 0x002fc800078ed803 */
[----:B------:R-:W-:-:S05]  /*0530*/  LOP3.LUT R3, R3, 0x400000, RZ, 0xb8, !PT ;  /* 0x0040000003037812 */ /* 0x000fca00078eb8ff */
[----:B------:R3:W-:Y:S02]  /*0540*/  STS [UR16+0x8], R3 ;  /* 0x00000803ff007988 */ /* 0x0007e40008000810 */
.L_x_11:
[----:B------:R-:W-:Y:S05]  /*0550*/  BSYNC B0 ;  /* 0x0000000000007941 */ /* 0x000fea0003800000 */
.L_x_7:
[----:B-123--:R-:W1:Y:S02]  /*0560*/  @!P2 LDS R3, [UR16+0x8] ;  /* 0x00000810ff03a984 */ /* 0x00ee640008000800 */
[----:B-1----:R-:W-:-:S05]  /*0570*/  @!P2 LOP3.LUT R3, R3, 0x8000, RZ, 0xb8, !PT ;  /* 0x000080000303a812 */ /* 0x002fca00078eb8ff */
[----:B------:R1:W-:Y:S02]  /*0580*/  @!P2 STS [UR16+0x8], R3 ;  /* 0x00000803ff00a988 */ /* 0x0003e40008000810 */
.L_x_12:
[----:B------:R-:W-:Y:S05]  /*0590*/  BSYNC B1 ;  /* 0x0000000000017941 */ /* 0x000fea0003800000 */
.L_x_6:
[----:B------:R-:W-:Y:S05]  /*05a0*/  WARPSYNC.ALL ;  /* 0x0000000000007948 */ /* 0x000fea0003800000 */
[----:B------:R-:W-:Y:S05]  /*05b0*/  @P0 BRA `(.L_x_13) ;  /* 0x0000000000280947 */ /* 0x000fea0003800000 */
[----:B-1234-:R-:W1:Y:S01]  /*05c0*/  S2R R3, SR_LANEID ;  /* 0x0000000000037919 */ /* 0x01ee620000000000 */
[----:B------:R-:W-:Y:S05]  /*05d0*/  WARPSYNC.ALL ;  /* 0x0000000000007948 */ /* 0x000fea0003800000 */
[----:B-1----:R-:W-:-:S05]  /*05e0*/  IMAD.SHL.U32 R3, R3, 0x4, RZ ;  /* 0x0000000403037824 */ /* 0x002fca00078e00ff */
[----:B------:R-:W1:Y:S01]  /*05f0*/  LDS R9, [R3+UR16] ;  /* 0x0000001003097984 */ /* 0x000e620008000800 */
[----:B------:R-:W-:-:S05]  /*0600*/  IADD3 R4, P1, R3, UR24, RZ ;  /* 0x0000001803047c10 */ /* 0x000fca000ff3e0ff */
[----:B------:R-:W-:-:S05]  /*0610*/  IMAD.X R5, RZ, RZ, UR25, P1 ;  /* 0x00000019ff057e24 */ /* 0x000fca00088e06ff */
[----:B-1----:R1:W5:Y:S01]  /*0620*/  ATOMG.E.EXCH.STRONG.GPU PT, RZ, [R4], R9 ;  /* 0x0000000904ff73a8 */ /* 0x00236200041ee100 */
[----:B------:R-:W-:-:S04]  /*0630*/  DEPBAR {5,4,3,2,1,0} ;  /* 0x0000003f0000791a */ /* 0x000fc80000000000 */
[----:B------:R1:W-:Y:S01]  /*0640*/  UTMACCTL.IV [UR24] ;  /* 0x00000000180079b9 */ /* 0x0003e20008000000 */
[----:B------:R-:W-:Y:S01]  /*0650*/  NOP ;  /* 0x0000000000007918 */ /* 0x000fe20000000000 */
.L_x_13:
[----:B------:R-:W-:Y:S05]  /*0660*/  @P0 BRA `(.L_x_14) ;  /* 0x00000000000c0947 */ /* 0x000fea0003800000 */
[----:B------:R0:W-:Y:S01]  /*0670*/  UTMACMDFLUSH ;  /* 0x00000000000079b7 */ /* 0x0001e20000000000 */
[----:B------:R-:W-:Y:S05]  /*0680*/  @P0 BRA `(.L_x_14) ;  /* 0x0000000000040947 */ /* 0x000fea0003800000 */
[----:B------:R-:W-:-:S04]  /*0690*/  DEPBAR.LE SB0, 0x0 ;  /* 0x000080000000791a */ /* 0x000fc80000000000 */
.L_x_14:
[----:B------:R-:W-:Y:S05]  /*06a0*/  WARPSYNC.ALL ;  /* 0x0000000000007948 */ /* 0x000fea0003800000 */
[----:B-----5:R-:W-:Y:S06]  /*06b0*/  BAR.SYNC.DEFER_BLOCKING 0x0 ;  /* 0x0000000000007b1d */ /* 0x020fec0000010000 */
[----:B------:R-:W-:Y:S02]  /*06c0*/  BSSY B1, `(.L_x_15) ;  /* 0x000000b000017945 */ /* 0x000fe40003800000 */
[----:B------:R-:W-:Y:S06]  /*06d0*/  BAR.SYNC.DEFER_BLOCKING 0x0 ;  /* 0x0000000000007b1d */ /* 0x000fec0000010000 */
[----:B------:R1:W-:Y:S01]  /*06e0*/  @!P0 STS [R0], RZ ;  /* 0x000000ff00008388 */ /* 0x0003e20000000800 */
[----:B------:R-:W-:Y:S01]  /*06f0*/  NOP ;  /* 0x0000000000007918 */ /* 0x000fe20000000000 */
[----:B------:R-:W-:Y:S05]  /*0700*/  @P2 BRA `(.L_x_16) ;  /* 0x0000000000182947 */ /* 0x000fea0003800000 */
[----:B-1234-:R-:W1:Y:S01]  /*0710*/  LDS R3, [UR16+0x8] ;  /* 0x00000810ff037984 */ /* 0x01ee620008000800 */
[----:B------:R-:W2:Y:S01]  /*0720*/  LDC.64 R10, c[0x0][0x218] ;  /* 0x00008600ff0a7b82 */ /* 0x000ea20000000a00 */
[----:B------:R-:W-:Y:S02]  /*0730*/  IMAD.MOV.U32 R4, RZ, RZ, 0x70 ;  /* 0x00000070ff047424 */ /* 0x000fe400078e00ff */
[----:B--2---:R2:W-:Y:S03]  /*0740*/  STS.64 [UR16], R10 ;  /* 0x0000000aff007988 */ /* 0x0045e60008000a10 */
[----:B-1----:R-:W-:-:S05]  /*0750*/  LOP3.LUT R3, R3, 0x10, R4, 0xd8, !PT ;  /* 0x0000001003037812 */ /* 0x002fca00078ed804 */
[----:B------:R2:W-:Y:S02]  /*0760*/  STS [UR16+0x8], R3 ;  /* 0x00000803ff007988 */ /* 0x0005e40008000810 */
.L_x_16:
[----:B-1----:R-:W-:Y:S05]  /*0770*/  BSYNC B1 ;  /* 0x0000000000017941 */ /* 0x002fea0003800000 */
.L_x_15:
[----:B------:R-:W-:Y:S04]  /*0780*/  BSSY B2, `(.L_x_17) ;  /* 0x000000f000027945 */ /* 0x000fe80003800000 */
[----:B------:R-:W-:Y:S04]  /*0790*/  BSSY B1, `(.L_x_18) ;  /* 0x000000c000017945 */ /* 0x000fe80003800000 */
[----:B------:R-:W-:Y:S05]  /*07a0*/  @P2 BRA `(.L_x_19) ;  /* 0x0000000000282947 */ /* 0x000fea0003800000 */
[----:B--234-:R-:W1:Y:S01]  /*07b0*/  LDS R3, [UR16+0x34] ;  /* 0x00003410ff037984 */ /* 0x01ce620008000800 */
[----:B------:R-:W-:Y:S01]  /*07c0*/  IMAD.MOV.U32 R4, RZ, RZ, 0x1f000000 ;  /* 0x1f000000ff047424 */ /* 0x000fe200078e00ff */
[----:B------:R-:W-:Y:S05]  /*07d0*/  @P2 BREAK B1 ;  /* 0x0000000000012942 */ /* 0x000fea0003800000 */
[----:B-1----:R-:W-:-:S05]  /*07e0*/  LOP3.LUT R3, R3, 0xff000000, R4, 0xb8, !PT ;  /* 0xff00000003037812 */ /* 0x002fca00078eb804 */
[----:B------:R1:W-:Y:S01]  /*07f0*/  STS [UR16+0x34], R3 ;  /* 0x00003403ff007988 */ /* 0x0003e20008000810 */
[----:B------:R-:W-:Y:S05]  /*0800*/  @P2 BRA `(.L_x_20) ;  /* 0x0000000000182947 */ /* 0x000fea0003800000 */
[----:B------:R-:W2:Y:S01]  /*0810*/  LDS R4, [UR16+0x38] ;  /* 0x00003810ff047984 */ /* 0x000ea20008000800 */
[----:B-1----:R-:W-:-:S05]  /*0820*/  IMAD.MOV.U32 R3, RZ, RZ, 0x7f ;  /* 0x0000007fff037424 */ /* 0x002fca00078e00ff */
[----:B--2---:R-:W-:-:S05]  /*0830*/  LOP3.LUT R3, R4, 0xff, R3, 0xb8, !PT ;  /* 0x000000ff04037812 */ /* 0x004fca00078eb803 */
[----:B------:R1:W-:Y:S02]  /*0840*/  STS [UR16+0x38], R3 ;  /* 0x00003803ff007988 */ /* 0x0003e40008000810 */
.L_x_19:
[----:B------:R-:W-:Y:S05]  /*0850*/  BSYNC B1 ;  /* 0x0000000000017941 */ /* 0x000fea0003800000 */
.L_x_18:
[----:B------:R1:W-:Y:S02]  /*0860*/  @!P2 STS [UR16+0x20], R6 ;  /* 0x00002006ff00a988 */ /* 0x0003e40008000810 */
.L_x_20:
[----:B------:R-:W-:Y:S05]  /*0870*/  BSYNC B2 ;  /* 0x0000000000027941 */ /* 0x000fea0003800000 */
.L_x_17:
[----:B------:R-:W-:Y:S05]  /*0880*/  WARPSYNC.ALL ;  /* 0x0000000000007948 */ /* 0x000fea0003800000 */
[----:B-1234-:R-:W1:Y:S01]  /*0890*/  LDC R3, c[0x0][0x22c] ;  /* 0x00008b00ff037b82 */ /* 0x01ee620000000800 */
[----:B------:R-:W-:Y:S01]  /*08a0*/  BSSY B2, `(.L_x_21) ;  /* 0x000000b000027945 */ /* 0x000fe20003800000 */
[----:B-1----:R-:W-:-:S03]  /*08b0*/  VIADD R3, R3, 0xffffffff ;  /* 0xffffffff03037836 */ /* 0x002fc60000000000 */
[----:B------:R-:W-:Y:S05]  /*08c0*/  @P2 BRA `(.L_x_22) ;  /* 0x0000000000202947 */ /* 0x000fea0003800000 */
[----:B------:R-:W1:Y:S01]  /*08d0*/  LDS R4, [UR16+0x1c] ;  /* 0x00001c10ff047984 */ /* 0x000e620008000800 */
[----:B------:R-:W2:Y:S03]  /*08e0*/  LDC.64 R10, c[0x0][0x240] ;  /* 0x00009000ff0a7b82 */ /* 0x000ea60000000a00 */
[----:B------:R3:W-:Y:S01]  /*08f0*/  STS [UR16+0x24], R3 ;  /* 0x00002403ff007988 */ /* 0x0007e20008000810 */
[--C-:B--2---:R-:W-:Y:S02]  /*0900*/  SHF.R.U32.HI R9, RZ, 0x4, R11.reuse ;  /* 0x00000004ff097819 */ /* 0x104fe4000001160b */
[----:B------:R-:W-:-:S05]  /*0910*/  SHF.R.U64 R5, R10, 0x4, R11 ;  /* 0x000000040a057819 */ /* 0x000fca000000120b */
[----:B------:R3:W-:Y:S01]  /*0920*/  STS [UR16+0xc], R5 ;  /* 0x00000c05ff007988 */ /* 0x0007e20008000810 */
[----:B-1----:R-:W-:-:S05]  /*0930*/  LOP3.LUT R4, R4, 0xf, R9, 0xb8, !PT ;  /* 0x0000000f04047812 */ /* 0x002fca00078eb809 */
[----:B------:R3:W-:Y:S02]  /*0940*/  STS [UR16+0x1c], R4 ;  /* 0x00001c04ff007988 */ /* 0x0007e40008000810 */
.L_x_22:
[----:B------:R-:W-:Y:S05]  /*0950*/  BSYNC B2 ;  /* 0x0000000000027941 */ /* 0x000fea0003800000 */
.L_x_21:
[----:B------:R-:W-:Y:S04]  /*0960*/  BSSY B3, `(.L_x_23) ;  /* 0x000001d000037945 */ /* 0x000fe80003800000 */
[----:B------:R-:W-:Y:S04]  /*0970*/  BSSY B2, `(.L_x_24) ;  /* 0x0000018000027945 */ /* 0x000fe80003800000 */
[----:B------:R-:W-:Y:S05]  /*0980*/  @P2 BRA `(.L_x_25) ;  /* 0x00000000001c2947 */ /* 0x000fea0003800000 */
[----:B---3--:R-:W1:Y:S02]  /*0990*/  LDS R4, [UR16+0x34] ;  /* 0x00003410ff047984 */ /* 0x008e640008000800 */
[----:B-1----:R-:W-:-:S05]  /*09a0*/  LOP3.LUT R4, R4, 0x7, RZ, 0xb8, !PT ;  /* 0x0000000704047812 */ /* 0x002fca00078eb8ff */
[----:B------:R1:W-:Y:S01]  /*09b0*/  STS [UR16+0x34], R4 ;  /* 0x00003404ff007988 */ /* 0x0003e20008000810 */
[----:B------:R-:W-:Y:S05]  /*09c0*/  @P2 BRA `(.L_x_26) ;  /* 0x00000000001c2947 */ /* 0x000fea0003800000 */
[----:B-1----:R-:W1:Y:S02]  /*09d0*/  LDS R4, [UR16+0x34] ;  /* 0x00003410ff047984 */ /* 0x002e640008000800 */
[----:B-1----:R-:W-:-:S05]  /*09e0*/  LOP3.LUT R4, R4, 0x38, RZ, 0xb8, !PT ;  /* 0x0000003804047812 */ /* 0x002fca00078eb8ff */
[----:B------:R1:W-:Y:S02]  /*09f0*/  STS [UR16+0x34], R4 ;  /* 0x00003404ff007988 */ /* 0x0003e40008000810 */
.L_x_25:
[----:B------:R-:W-:Y:S05]  /*0a00*/  @P2 BRA `(.L_x_27) ;  /* 0x00000000001c2947 */ /* 0x000fea0003800000 */
[----:B-1-3--:R-:W1:Y:S02]  /*0a10*/  LDS R4, [UR16+0x8] ;  /* 0x00000810ff047984 */ /* 0x00ae640008000800 */
[----:B-1----:R-:W-:-:S05]  /*0a20*/  LOP3.LUT R4, R4, 0x780, RZ, 0xb8, !PT ;  /* 0x0000078004047812 */ /* 0x002fca00078eb8ff */
[----:B------:R2:W-:Y:S02]  /*0a30*/  STS [UR16+0x8], R4 ;  /* 0x00000804ff007988 */ /* 0x0005e40008000810 */
.L_x_26:
[----:B------:R-:W-:Y:S05]  /*0a40*/  @P2 BRA `(.L_x_28) ;  /* 0x0000000000282947 */ /* 0x000fea0003800000 */
[----:B-12---:R-:W1:Y:S02]  /*0a50*/  LDS R4, [UR16+0x8] ;  /* 0x00000810ff047984 */ /* 0x006e640008000800 */
[----:B-1----:R-:W-:-:S05]  /*0a60*/  LOP3.LUT R4, R4, 0x1800, RZ, 0xb8, !PT ;  /* 0x0000180004047812 */ /* 0x002fca00078eb8ff */
[----:B------:R2:W-:Y:S02]  /*0a70*/  STS [UR16+0x8], R4 ;  /* 0x00000804ff007988 */ /* 0x0005e40008000810 */
.L_x_27:
[----:B------:R-:W-:Y:S05]  /*0a80*/  @P2 BREAK B2 ;  /* 0x0000000000022942 */ /* 0x000fea0003800000 */
[----:B------:R-:W-:Y:S05]  /*0a90*/  @P2 BRA `(.L_x_29) ;  /* 0x0000000000242947 */ /* 0x000fea0003800000 */
[----:B-123--:R-:W1:Y:S01]  /*0aa0*/  LDS R4, [UR16+0x8] ;  /* 0x00000810ff047984 */ /* 0x00ee620008000800 */
[----:B------:R-:W-:-:S05]  /*0ab0*/  IMAD.MOV.U32 R5, RZ, RZ, 0x6000 ;  /* 0x00006000ff057424 */ /* 0x000fca00078e00ff */
[----:B-1----:R-:W-:-:S04]  /*0ac0*/  LOP3.LUT R4, R4, 0x2000, R5, 0xd8, !PT ;  /* 0x0000200004047812 */ /* 0x002fc800078ed805 */
[----:B------:R-:W-:-:S05]  /*0ad0*/  LOP3.LUT R4, R4, 0x400000, RZ, 0xb8, !PT ;  /* 0x0040000004047812 */ /* 0x000fca00078eb8ff */
[----:B------:R3:W-:Y:S02]  /*0ae0*/  STS [UR16+0x8], R4 ;  /* 0x00000804ff007988 */ /* 0x0007e40008000810 */
.L_x_28:
[----:B------:R-:W-:Y:S05]  /*0af0*/  BSYNC B2 ;  /* 0x0000000000027941 */ /* 0x000fea0003800000 */
.L_x_24:
[----:B-123--:R-:W1:Y:S02]  /*0b00*/  @!P2 LDS R4, [UR16+0x8] ;  /* 0x00000810ff04a984 */ /* 0x00ee640008000800 */
[----:B-1----:R-:W-:-:S05]  /*0b10*/  @!P2 LOP3.LUT R4, R4, 0x8000, RZ, 0xb8, !PT ;  /* 0x000080000404a812 */ /* 0x002fca00078eb8ff */
[----:B------:R4:W-:Y:S02]  /*0b20*/  @!P2 STS [UR16+0x8], R4 ;  /* 0x00000804ff00a988 */ /* 0x0009e40008000810 */
.L_x_29:
[----:B------:R-:W-:Y:S05]  /*0b30*/  BSYNC B3 ;  /* 0x0000000000037941 */ /* 0x000fea0003800000 */
.L_x_23:
[----:B------:R-:W-:Y:S05]  /*0b40*/  WARPSYNC.ALL ;  /* 0x0000000000007948 */ /* 0x000fea0003800000 */
[----:B------:R-:W-:-:S04]  /*0b50*/  UIADD3 UR27, UR5, 0x80, URZ ;  /* 0x00000080051b7890 */ /* 0x000fc8000fffe03f */
[----:B------:R-:W-:-:S04]  /*0b60*/  UIADD3 UR26, UP0, UR27, UR28, URZ ;  /* 0x0000001c1b1a7290 */ /* 0x000fc8000ff1e03f */
[----:B------:R-:W-:Y:S01]  /*0b70*/  ULEA.HI.X.SX32 UR27, UR27, UR29, 0x1, UP0 ;  /* 0x0000001d1b1b7291 */ /* 0x000fe200080f0e3f */
[----:B------:R-:W-:Y:S11]  /*0b80*/  @P0 BRA `(.L_x_30) ;  /* 0x0000000000280947 */ /* 0x000ff60003800000 */
        /* <DEDUP_REMOVED lines=10> */
.L_x_30:
[----:B------:R-:W-:Y:S05]  /*0c30*/  @P0 BRA `(.L_x_31) ;  /* 0x00000000000c0947 */ /* 0x000fea0003800000 */
[----:B------:R0:W-:Y:S01]  /*0c40*/  UTMACMDFLUSH ;  /* 0x00000000000079b7 */ /* 0x0001e20000000000 */
[----:B------:R-:W-:Y:S05]  /*0c50*/  @P0 BRA `(.L_x_31) ;  /* 0x0000000000040947 */ /* 0x000fea0003800000 */
[----:B------:R-:W-:-:S04]  /*0c60*/  DEPBAR.LE SB0, 0x0 ;  /* 0x000080000000791a */ /* 0x000fc80000000000 */
.L_x_31:
[----:B------:R-:W-:Y:S05]  /*0c70*/  WARPSYNC.ALL ;  /* 0x0000000000007948 */ /* 0x000fea0003800000 */
[----:B-----5:R-:W-:Y:S06]  /*0c80*/  BAR.SYNC.DEFER_BLOCKING 0x0 ;  /* 0x0000000000007b1d */ /* 0x020fec0000010000 */
[----:B------:R-:W-:Y:S02]  /*0c90*/  BSSY B3, `(.L_x_32) ;  /* 0x000000b000037945 */ /* 0x000fe40003800000 */
[----:B------:R-:W-:Y:S06]  /*0ca0*/  BAR.SYNC.DEFER_BLOCKING 0x0 ;  /* 0x0000000000007b1d */ /* 0x000fec0000010000 */
[----:B------:R1:W-:Y:S01]  /*0cb0*/  @!P0 STS [R0], RZ ;  /* 0x000000ff00008388 */ /* 0x0003e20000000800 */
[----:B------:R-:W-:Y:S01]  /*0cc0*/  NOP ;  /* 0x0000000000007918 */ /* 0x000fe20000000000 */
[----:B------:R-:W-:Y:S05]  /*0cd0*/  @P2 BRA `(.L_x_33) ;  /* 0x0000000000182947 */ /* 0x000fea0003800000 */
[----:B-1----:R-:W1:Y:S01]  /*0ce0*/  LDS R0, [UR16+0x8] ;  /* 0x00000810ff007984 */ /* 0x002e620008000800 */
[----:B------:R-:W5:Y:S01]  /*0cf0*/  LDC.64 R10, c[0x0][0x220] ;  /* 0x00008800ff0a7b82 */ /* 0x000f620000000a00 */
[----:B---3--:R-:W-:Y:S02]  /*0d00*/  IMAD.MOV.U32 R5, RZ, RZ, 0x70 ;  /* 0x00000070ff057424 */ /* 0x008fe400078e00ff */
[----:B-----5:R3:W-:Y:S03]  /*0d10*/  STS.64 [UR16], R10 ;  /* 0x0000000aff007988 */ /* 0x0207e60008000a10 */
[----:B-1----:R-:W-:-:S05]  /*0d20*/  LOP3.LUT R0, R0, 0x10, R5, 0xd8, !PT ;  /* 0x0000001000007812 */ /* 0x002fca00078ed805 */
[----:B------:R3:W-:Y:S02]  /*0d30*/  STS [UR16+0x8], R0 ;  /* 0x00000800ff007988 */ /* 0x0007e40008000810 */
.L_x_33:
[----:B-1----:R-:W-:Y:S05]  /*0d40*/  BSYNC B3 ;  /* 0x0000000000037941 */ /* 0x002fea0003800000 */
.L_x_32:
[----:B------:R-:W-:Y:S04]  /*0d50*/  BSSY B3, `(.L_x_34) ;  /* 0x0000033000037945 */ /* 0x000fe80003800000 */
[----:B------:R-:W-:Y:S04]  /*0d60*/  BSSY B4, `(.L_x_35) ;  /* 0x000002e000047945 */ /* 0x000fe80003800000 */
[----:B------:R-:W-:Y:S05]  /*0d70*/  @P2 BRA `(.L_x_36) ;  /* 0x0000000000242947 */ /* 0x000fea0003800000 */
[----:B---3--:R-:W1:Y:S01]  /*0d80*/  LDS R0, [UR16+0x34] ;  /* 0x00003410ff007984 */ /* 0x008e620008000800 */
[----:B------:R-:W-:-:S05]  /*0d90*/  IMAD.MOV.U32 R5, RZ, RZ, 0x7f000000 ;  /* 0x7f000000ff057424 */ /* 0x000fca00078e00ff */
[----:B-1----:R-:W-:-:S05]  /*0da0*/  LOP3.LUT R0, R0, 0xff000000, R5, 0xb8, !PT ;  /* 0xff00000000007812 */ /* 0x002fca00078eb805 */
[----:B------:R1:W-:Y:S01]  /*0db0*/  STS [UR16+0x34], R0 ;  /* 0x00003400ff007988 */ /* 0x0003e20008000810 */
[----:B------:R-:W-:Y:S05]  /*0dc0*/  @P2 BRA `(.L_x_37) ;  /* 0x0000000000182947 */ /* 0x000fea0003800000 */
[----:B-1----:R-:W1:Y:S01]  /*0dd0*/  LDS R0, [UR16+0x38] ;  /* 0x00003810ff007984 */ /* 0x002e620008000800 */
[----:B------:R-:W-:-:S05]  /*0de0*/  IMAD.MOV.U32 R5, RZ, RZ, 0xff ;  /* 0x000000ffff057424 */ /* 0x000fca00078e00ff */
[----:B-1----:R-:W-:-:S05]  /*0df0*/  LOP3.LUT R0, R0, 0xff, R5, 0xb8, !PT ;  /* 0x000000ff00007812 */ /* 0x002fca00078eb805 */
[----:B------:R1:W-:Y:S02]  /*0e00*/  STS [UR16+0x38], R0 ;  /* 0x00003800ff007988 */ /* 0x0003e40008000810 */
.L_x_36:
[----:B------:R-:W-:Y:S05]  /*0e10*/  @P2 BRA `(.L_x_38) ;  /* 0x00000000000c2947 */ /* 0x000fea0003800000 */
[----:B------:R1:W-:Y:S02]  /*0e20*/  STS [UR16+0x20], R3 ;  /* 0x00002003ff007988 */ /* 0x0003e40008000810 */
.L_x_37:
[----:B------:R-:W-:Y:S05]  /*0e30*/  @P2 BRA `(.L_x_39) ;  /* 0x0000000000242947 */ /* 0x000fea0003800000 */
[----:B------:R1:W-:Y:S02]  /*0e40*/  STS [UR16+0x24], R8 ;  /* 0x00002408ff007988 */ /* 0x0003e40008000810 */
.L_x_38:
[----:B------:R-:W-:Y:S05]  /*0e50*/  @P2 BRA `(.L_x_40) ;  /* 0x00000000002c2947 */ /* 0x000fea0003800000 */
[----:B-1-3--:R-:W1:Y:S01]  /*0e60*/  LDS R0, [UR16+0x1c] ;  /* 0x00001c10ff007984 */ /* 0x00ae620008000800 */
[----:B------:R-:W3:Y:S02]  /*0e70*/  LDC.64 R8, c[0x0][0x248] ;  /* 0x00009200ff087b82 */ /* 0x000ee40000000a00 */
[--C-:B---3--:R-:W-:Y:S02]  /*0e80*/  SHF.R.U32.HI R5, RZ, 0x4, R9.reuse ;  /* 0x00000004ff057819 */ /* 0x108fe40000011609 */
[----:B------:R-:W-:-:S05]  /*0e90*/  SHF.R.U64 R3, R8, 0x4, R9 ;  /* 0x0000000408037819 */ /* 0x000fca0000001209 */
[----:B------:R3:W-:Y:S01]  /*0ea0*/  STS [UR16+0xc], R3 ;  /* 0x00000c03ff007988 */ /* 0x0007e20008000810 */
[----:B-1----:R-:W-:-:S05]  /*0eb0*/  LOP3.LUT R0, R0, 0xf, R5, 0xb8, !PT ;  /* 0x0000000f00007812 */ /* 0x002fca00078eb805 */
[----:B------:R3:W-:Y:S02]  /*0ec0*/  STS [UR16+0x1c], R0 ;  /* 0x00001c00ff007988 */ /* 0x0007e40008000810 */
.L_x_39:
[----:B------:R-:W-:Y:S05]  /*0ed0*/  @P2 BRA `(.L_x_41) ;  /* 0x00000000001c2947 */ /* 0x000fea0003800000 */
[----:B-1-3--:R-:W1:Y:S02]  /*0ee0*/  LDS R0, [UR16+0x34] ;  /* 0x00003410ff007984 */ /* 0x00ae640008000800 */
[----:B-1----:R-:W-:-:S05]  /*0ef0*/  LOP3.LUT R0, R0, 0x7, RZ, 0xb8, !PT ;  /* 0x0000000700007812 */ /* 0x002fca00078eb8ff */
[----:B------:R1:W-:Y:S02]  /*0f00*/  STS [UR16+0x34], R0 ;  /* 0x00003400ff007988 */ /* 0x0003e40008000810 */
.L_x_40:
[----:B------:R-:W-:Y:S05]  /*0f10*/  @P2 BRA `(.L_x_42) ;  /* 0x00000000001c2947 */ /* 0x000fea0003800000 */
[----:B-1-3--:R-:W1:Y:S02]  /*0f20*/  LDS R0, [UR16+0x34] ;  /* 0x00003410ff007984 */ /* 0x00ae640008000800 */
[----:B-1----:R-:W-:-:S05]  /*0f30*/  LOP3.LUT R0, R0, 0x38, RZ, 0xb8, !PT ;  /* 0x0000003800007812 */ /* 0x002fca00078eb8ff */
[----:B------:R1:W-:Y:S02]  /*0f40*/  STS [UR16+0x34], R0 ;  /* 0x00003400ff007988 */ /* 0x0003e40008000810 */
.L_x_41:
[----:B------:R-:W-:Y:S05]  /*0f50*/  @P2 BRA `(.L_x_43) ;  /* 0x00000000001c2947 */ /* 0x000fea0003800000 */
[----:B-1-3--:R-:W1:Y:S02]  /*0f60*/  LDS R0, [UR16+0x8] ;  /* 0x00000810ff007984 */ /* 0x00ae640008000800 */
[----:B-1----:R-:W-:-:S05]  /*0f70*/  LOP3.LUT R0, R0, 0x780, RZ, 0xb8, !PT ;  /* 0x0000078000007812 */ /* 0x002fca00078eb8ff */
[----:B------:R1:W-:Y:S02]  /*0f80*/  STS [UR16+0x8], R0 ;  /* 0x00000800ff007988 */ /* 0x0003e40008000810 */
.L_x_42:
[----:B------:R-:W-:Y:S05]  /*0f90*/  @P2 BRA `(.L_x_44) ;  /* 0x0000000000282947 */ /* 0x000fea0003800000 */
[----:B-1-3--:R-:W1:Y:S02]  /*0fa0*/  LDS R0, [UR16+0x8] ;  /* 0x00000810ff007984 */ /* 0x00ae640008000800 */
[----:B-1----:R-:W-:-:S05]  /*0fb0*/  LOP3.LUT R0, R0, 0x1800, RZ, 0xb8, !PT ;  /* 0x0000180000007812 */ /* 0x002fca00078eb8ff */
[----:B------:R1:W-:Y:S02]  /*0fc0*/  STS [UR16+0x8], R0 ;  /* 0x00000800ff007988 */ /* 0x0003e40008000810 */
.L_x_43:
[----:B------:R-:W-:Y:S05]  /*0fd0*/  @P2 BREAK B4 ;  /* 0x0000000000042942 */ /* 0x000fea0003800000 */
[----:B------:R-:W-:Y:S05]  /*0fe0*/  @P2 BRA `(.L_x_45) ;  /* 0x0000000000242947 */ /* 0x000fea0003800000 */
[----:B-1-3--:R-:W1:Y:S01]  /*0ff0*/  LDS R0, [UR16+0x8] ;  /* 0x00000810ff007984 */ /* 0x00ae620008000800 */
[----:B------:R-:W-:-:S05]  /*1000*/  IMAD.MOV.U32 R3, RZ, RZ, 0x6000 ;  /* 0x00006000ff037424 */ /* 0x000fca00078e00ff */
[----:B-1----:R-:W-:-:S04]  /*1010*/  LOP3.LUT R0, R0, 0x6000, R3, 0xd8, !PT ;  /* 0x0000600000007812 */ /* 0x002fc800078ed803 */
[----:B------:R-:W-:-:S05]  /*1020*/  LOP3.LUT R0, R0, 0x400000, RZ, 0xb8, !PT ;  /* 0x0040000000007812 */ /* 0x000fca00078eb8ff */
[----:B------:R1:W-:Y:S02]  /*1030*/  STS [UR16+0x8], R0 ;  /* 0x00000800ff007988 */ /* 0x0003e40008000810 */
.L_x_44:
[----:B------:R-:W-:Y:S05]  /*1040*/  BSYNC B4 ;  /* 0x0000000000047941 */ /* 0x000fea0003800000 */
.L_x_35:
[----:B-1-3--:R-:W1:Y:S02]  /*1050*/  @!P2 LDS R0, [UR16+0x8] ;  /* 0x00000810ff00a984 */ /* 0x00ae640008000800 */
[----:B-1----:R-:W-:-:S05]  /*1060*/  @!P2 LOP3.LUT R0, R0, 0x8000, RZ, 0xb8, !PT ;  /* 0x000080000000a812 */ /* 0x002fca00078eb8ff */
[----:B------:R1:W-:Y:S02]  /*1070*/  @!P2 STS [UR16+0x8], R0 ;  /* 0x00000800ff00a988 */ /* 0x0003e40008000810 */
.L_x_45:
[----:B------:R-:W-:Y:S05]  /*1080*/  BSYNC B3 ;  /* 0x0000000000037941 */ /* 0x000fea0003800000 */
.L_x_34:
[----:B------:R-:W-:Y:S05]  /*1090*/  WARPSYNC.ALL ;  /* 0x0000000000007948 */ /* 0x000fea0003800000 */
[----:B------:R1:W-:Y:S01]  /*10a0*/  STL [R1], RZ ;  /* 0x000000ff01007387 */ /* 0x0003e20000100800 */
[----:B------:R-:W-:Y:S01]  /*10b0*/  UIADD3 UR5, UR5, 0x100, URZ ;  /* 0x0000010005057890 */ /* 0x000fe2000fffe03f */
[----:B------:R-:W-:Y:S02]  /*10c0*/  ISETP.GE.AND P1, PT, R12, 0x1, PT ;  /* 0x000000010c00780c */ /* 0x000fe40003f26270 */
[----:B------:R-:W-:Y:S01]  /*10d0*/  CS2R R152, SRZ ;  /* 0x0000000000987805 */ /* 0x000fe2000001ff00 */
[----:B------:R1:W-:Y:S01]  /*10e0*/  STL [R1+0x4], RZ ;  /* 0x000004ff01007387 */ /* 0x0003e20000100800 */
[----:B------:R-:W-:Y:S01]  /*10f0*/  UIADD3 UR28, UP0, UR5, UR28, URZ ;  /* 0x0000001c051c7290 */ /* 0x000fe2000ff1e03f */
[----:B------:R-:W-:-:S02]  /*1100*/  CS2R R154, SRZ ;  /* 0x00000000009a7805 */ /* 0x000fc4000001ff00 */
[----:B------:R-:W-:Y:S01]  /*1110*/  CS2R R156, SRZ ;  /* 0x00000000009c7805 */ /* 0x000fe2000001ff00 */
[----:B------:R1:W-:Y:S01]  /*1120*/  STL [R1+0x8], RZ ;  /* 0x000008ff01007387 */ /* 0x0003e20000100800 */
[----:B------:R-:W-:Y:S01]  /*1130*/  ULEA.HI.X.SX32 UR29, UR5, UR29, 0x1, UP0 ;  /* 0x0000001d051d7291 */ /* 0x000fe200080f0e3f */
[----:B------:R-:W-:Y:S02]  /*1140*/  CS2R R158, SRZ ;  /* 0x00000000009e7805 */ /* 0x000fe4000001ff00 */
[----:B------:R-:W-:Y:S01]  /*1150*/  CS2R R160, SRZ ;  /* 0x0000000000a07805 */ /* 0x000fe2000001ff00 */
[----:B------:R1:W-:Y:S01]  /*1160*/  STL [R1+0xc], RZ ;  /* 0x00000cff01007387 */ /* 0x0003e20000100800 */
[----:B------:R-:W-:Y:S02]  /*1170*/  CS2R R162, SRZ ;  /* 0x0000000000a27805 */ /* 0x000fe4000001ff00 */
[----:B------:R-:W-:Y:S02]  /*1180*/  CS2R R164, SRZ ;  /* 0x0000000000a47805 */ /* 0x000fe4000001ff00 */
[----:B------:R-:W-:Y:S01]  /*1190*/  CS2R R166, SRZ ;  /* 0x0000000000a67805 */ /* 0x000fe2000001ff00 */
[----:B------:R1:W-:Y:S01]  /*11a0*/  STL [R1+0x10], RZ ;  /* 0x000010ff01007387 */ /* 0x0003e20000100800 */
[----:B------:R-:W-:-:S02]  /*11b0*/  CS2R R168, SRZ ;  /* 0x0000000000a87805 */ /* 0x000fc4000001ff00 */
        /* <DEDUP_REMOVED lines=96> */
[----:B------:R-:W-:Y:S01]  /*17c0*/  CS2R R58, SRZ ;  /* 0x00000000003a7805 */ /* 0x000fe2000001ff00 */
[----:B------:R1:W-:Y:S04]  /*17d0*/  STL [R1+0x74], RZ ;  /* 0x000074ff01007387 */ /* 0x0003e80000100800 */
        /* <DEDUP_REMOVED lines=33> */
[----:B------:R1:W-:Y:S01]  /*19f0*/  STL [R1+0xfc], RZ ;  /* 0x0000fcff01007387 */ /* 0x0003e20000100800 */
[----:B------:R-:W-:Y:S05]  /*1a00*/  @P0 BRA `(.L_x_46) ;  /* 0x0000000000280947 */ /* 0x000fea0003800000 */
[----:B-1-3--:R-:W1:Y:S01]  /*1a10*/  S2R R0, SR_LANEID ;  /* 0x0000000000007919 */ /* 0x00ae620000000000 */
[----:B------:R-:W-:Y:S05]  /*1a20*/  WARPSYNC.ALL ;  /* 0x0000000000007948 */ /* 0x000fea0003800000 */
[----:B-1----:R-:W-:-:S05]  /*1a30*/  IMAD.SHL.U32 R0, R0, 0x4, RZ ;  /* 0x0000000400007824 */ /* 0x002fca00078e00ff */
[----:B------:R-:W1:Y:S01]  /*1a40*/  LDS R3, [R0+UR16] ;  /* 0x0000001000037984 */ /* 0x000e620008000800 */
[----:B--2-4-:R-:W-:-:S05]  /*1a50*/  IADD3 R4, P3, R0, UR28, RZ ;  /* 0x0000001c00047c10 */ /* 0x014fca000ff7e0ff */
[----:B------:R-:W-:-:S05]  /*1a60*/  IMAD.X R5, RZ, RZ, UR29, P3 ;  /* 0x0000001dff057e24 */ /* 0x000fca00098e06ff */
[----:B-1----:R1:W5:Y:S01]  /*1a70*/  ATOMG.E.EXCH.STRONG.GPU PT, RZ, [R4], R3 ;  /* 0x0000000304ff73a8 */ /* 0x00236200041ee100 */
[----:B------:R-:W-:-:S04]  /*1a80*/  DEPBAR {5,4,3,2,1,0} ;  /* 0x0000003f0000791a */ /* 0x000fc80000000000 */
[----:B------:R1:W-:Y:S01]  /*1a90*/  UTMACCTL.IV [UR28] ;  /* 0x000000001c0079b9 */ /* 0x0003e20008000000 */
[----:B------:R-:W-:Y:S01]  /*1aa0*/  NOP ;  /* 0x0000000000007918 */ /* 0x000fe20000000000 */
.L_x_46:
[----:B------:R-:W-:Y:S05]  /*1ab0*/  @P0 BRA `(.L_x_47) ;  /* 0x00000000000c0947 */ /* 0x000fea0003800000 */
[----:B------:R0:W-:Y:S01]  /*1ac0*/  UTMACMDFLUSH ;  /* 0x00000000000079b7 */ /* 0x0001e20000000000 */
[----:B------:R-:W-:Y:S05]  /*1ad0*/  @P0 BRA `(.L_x_47) ;  /* 0x0000000000040947 */ /* 0x000fea0003800000 */
[----:B------:R-:W-:-:S04]  /*1ae0*/  DEPBAR.LE SB0, 0x0 ;  /* 0x000080000000791a */ /* 0x000fc80000000000 */
.L_x_47:
[----:B------:R-:W-:Y:S05]  /*1af0*/  WARPSYNC.ALL ;  /* 0x0000000000007948 */ /* 0x000fea0003800000 */
[----:B-----5:R-:W-:Y:S01]  /*1b00*/  BAR.SYNC.DEFER_BLOCKING 0x0 ;  /* 0x0000000000007b1d */ /* 0x020fe20000010000 */
[----:B------:R-:W-:Y:S01]  /*1b10*/  USHF.L.U32 UR15, UR31, 0x8, URZ ;  /* 0x000000081f0f7899 */ /* 0x000fe2000800063f */
[----:B------:R-:W-:Y:S01]  /*1b20*/  CS2R R60, SRZ ;  /* 0x00000000003c7805 */ /* 0x000fe2000001ff00 */
[----:B------:R-:W-:Y:S01]  /*1b30*/  USHF.L.U32 UR11, UR30, 0x7, URZ ;  /* 0x000000071e0b7899 */ /* 0x000fe2000800063f */
[----:B------:R-:W-:Y:S02]  /*1b40*/  CS2R R62, SRZ ;  /* 0x00000000003e7805 */ /* 0x000fe4000001ff00 */
[----:B------:R-:W-:Y:S01]  /*1b50*/  CS2R R64, SRZ ;  /* 0x0000000000407805 */ /* 0x000fe2000001ff00 */
[----:B------:R-:W-:Y:S01]  /*1b60*/  VOTEU.ALL UP0, P2 ;  /* 0x00000000003f7886 */ /* 0x000fe20001000000 */
[----:B------:R-:W-:Y:S01]  /*1b70*/  UMOV UR6, 0x1 ;  /* 0x0000000100067882 */ /* 0x000fe20000000000 */
[----:B------:R-:W-:Y:S01]  /*1b80*/  VOTEU.ALL UP1, P2 ;  /* 0x00000000003f7886 */ /* 0x000fe20001020000 */
[----:B------:R-:W-:-:S02]  /*1b90*/  CS2R R66, SRZ ;  /* 0x0000000000427805 */ /* 0x000fc4000001ff00 */
[----:B------:R-:W-:Y:S01]  /*1ba0*/  CS2R R68, SRZ ;  /* 0x0000000000447805 */ /* 0x000fe2000001ff00 */
[----:B------:R-:W-:-:S04]  /*1bb0*/  @!UP0 UIADD3 UR8, -UR6, 0x100000, URZ ;  /* 0x0010000006088890 */ /* 0x000fc8000fffe13f */
[----:B------:R-:W-:Y:S02]  /*1bc0*/  @!UP0 USHF.L.U32 UR9, UR8, 0xb, URZ ;  /* 0x0000000b08098899 */ /* 0x000fe4000800063f */
[----:B------:R-:W-:Y:S01]  /*1bd0*/  @!UP0 USHF.L.U32 UR8, UR8, 0x1, URZ ;  /* 0x0000000108088899 */ /* 0x000fe2000800063f */
[----:B------:R-:W-:Y:S01]  /*1be0*/  CS2R R70, SRZ ;  /* 0x0000000000467805 */ /* 0x000fe2000001ff00 */
[----:B------:R-:W-:-:S04]  /*1bf0*/  @!UP0 UIADD3 UR6, -UR6, 0x100000, URZ ;  /* 0x0010000006068890 */ /* 0x000fc8000fffe13f */
[----:B------:R-:W-:Y:S02]  /*1c00*/  @!UP0 USHF.L.U32 UR7, UR6, 0xb, URZ ;  /* 0x0000000b06078899 */ /* 0x000fe4000800063f */
[----:B------:R-:W-:Y:S01]  /*1c10*/  @!UP0 USHF.L.U32 UR6, UR6, 0x1, URZ ;  /* 0x0000000106068899 */ /* 0x000fe2000800063f */
[----:B------:R-:W-:Y:S01]  /*1c20*/  CS2R R72, SRZ ;  /* 0x0000000000487805 */ /* 0x000fe2000001ff00 */
[----:B------:R-:W-:Y:S01]  /*1c30*/  VOTEU.ALL UP0, P2 ;  /* 0x00000000003f7886 */ /* 0x000fe20001000000 */
[----:B------:R-:W-:Y:S02]  /*1c40*/  CS2R R74, SRZ ;  /* 0x00000000004a7805 */ /* 0x000fe4000001ff00 */
[----:B------:R-:W-:Y:S02]  /*1c50*/  CS2R R76, SRZ ;  /* 0x00000000004c7805 */ /* 0x000fe4000001ff00 */
[----:B------:R-:W-:Y:S02]  /*1c60*/  CS2R R78, SRZ ;  /* 0x00000000004e7805 */ /* 0x000fe4000001ff00 */
[----:B------:R-:W-:-:S02]  /*1c70*/  CS2R R80, SRZ ;  /* 0x0000000000507805 */ /* 0x000fc4000001ff00 */
[----:B------:R-:W-:Y:S02]  /*1c80*/  CS2R R82, SRZ ;  /* 0x0000000000527805 */ /* 0x000fe4000001ff00 */
[----:B------:R-:W-:Y:S02]  /*1c90*/  CS2R R84, SRZ ;  /* 0x0000000000547805 */ /* 0x000fe4000001ff00 */
[----:B------:R-:W-:Y:S01]  /*1ca0*/  CS2R R86, SRZ ;  /* 0x0000000000567805 */ /* 0x000fe2000001ff00 */
[----:B------:R-:W2:Y:S02]  /*1cb0*/  FENCE.VIEW.ASYNC.S ;  /* 0x00000000000073c6 */ /* 0x000ea40000000000 */
[----:B--2---:R2:W3:Y:S02]  /*1cc0*/  @!UP0 SYNCS.EXCH.64 URZ, [UR16+0x6000], UR8 ;  /* 0x00600008103f85b2 */ /* 0x0044e40008000100 */
[----:B---3--:R-:W-:Y:S06]  /*1cd0*/  BAR.SYNC.DEFER_BLOCKING 0x0 ;  /* 0x0000000000007b1d */ /* 0x008fec0000010000 */
[----:B------:R2:W3:Y:S01]  /*1ce0*/  @!UP1 SYNCS.EXCH.64 URZ, [UR16+0x6008], UR6 ;  /* 0x00600806103f95b2 */ /* 0x0004e20008000100 */
[----:B------:R-:W-:Y:S05]  /*1cf0*/  @!P1 BRA `(.L_x_48) ;  /* 0x0000001400949947 */ /* 0x000fea0003800000 */
[----:B------:R1:W-:Y:S01]  /*1d00*/  STL [R1], RZ ;  /* 0x000000ff01007387 */ /* 0x0003e20000100800 */
[----:B------:R-:W-:Y:S02]  /*1d10*/  CS2R R152, SRZ ;  /* 0x0000000000987805 */ /* 0x000fe4000001ff00 */
        /* <DEDUP_REMOVED lines=127> */
[----:B------:R-:W-:Y:S01]  /*2510*/  UMOV UR5, URZ ;  /* 0x0000003f00057c82 */ /* 0x000fe20008000000 */
[----:B------:R-:W-:-:S02]  /*2520*/  UMOV UR14, URZ ;  /* 0x0000003f000e7c82 */ /* 0x000fc40008000000 */
        /* <DEDUP_REMOVED lines=30> */
[----:B------:R1:W-:Y:S02]  /*2710*/  STL [R1+0xfc], RZ ;  /* 0x0000fcff01007387 */ /* 0x0003e40000100800 */
.L_x_50:
[----:B---3--:R-:W-:Y:S01]  /*2720*/  BAR.SYNC.DEFER_BLOCKING 0x0 ;  /* 0x0000000000007b1d */ /* 0x008fe20000010000 */
[----:B------:R-:W-:Y:S01]  /*2730*/  ULEA UR17, UR5, UR16, 0x3 ;  /* 0x0000001005117291 */ /* 0x000fe2000f8e183f */
[----:B-1----:R-:W-:Y:S01]  /*2740*/  @!P2 IMAD.MOV.U32 R0, RZ, RZ, 0x3000 ;  /* 0x00003000ff00a424 */ /* 0x002fe200078e00ff */
[----:B------:R-:W-:Y:S01]  /*2750*/  ELECT P0, URZ, PT ;  /* 0x00000000003f782f */ /* 0x000fe20003800000 */
[----:B------:R-:W-:-:S03]  /*2760*/  ULEA UR12, UR5, UR16, 0xd ;  /* 0x00000010050c7291 */ /* 0x000fc6000f8e683f */
[----:B------:R-:W-:Y:S02]  /*2770*/  ISETP.LT.U32.AND P0, PT, R2, 0x20, P0 ;  /* 0x000000200200780c */ /* 0x000fe40000701070 */
[----:B------:R-:W-:Y:S01]  /*2780*/  ELECT P1, URZ, PT ;  /* 0x00000000003f782f */ /* 0x000fe20003820000 */
[----:B--2---:R-:W-:-:S03]  /*2790*/  ULEA UR8, UR5, UR16, 0xc ;  /* 0x0000001005087291 */ /* 0x004fc6000f8e603f */
[----:B------:R-:W-:Y:S01]  /*27a0*/  ISETP.LT.U32.AND P1, PT, R2, 0x20, P1 ;  /* 0x000000200200780c */ /* 0x000fe20000f21070 */
[----:B------:R-:W-:Y:S01]  /*27b0*/  UMOV UR10, UR14 ;  /* 0x0000000e000a7c82 */ /* 0x000fe20008000000 */
[----:B------:R-:W-:-:S05]  /*27c0*/  UIADD3 UR8, UR8, 0x4000, URZ ;  /* 0x0000400008087890 */ /* 0x000fca000fffe03f */
[----:B------:R-:W-:Y:S01]  /*27d0*/  VOTEU.ANY UP0, P0 ;  /* 0x00000000003f7886 */ /* 0x000fe20000000100 */
[----:B------:R-:W-:Y:S01]  /*27e0*/  VOTEU.ANY UP2, P0 ;  /* 0x00000000003f7886 */ /* 0x000fe20000040100 */
[----:B------:R1:W-:Y:S01]  /*27f0*/  @!P2 SYNCS.ARRIVE.TRANS64 RZ, [UR17+0x6000], R0 ;  /* 0x00600000ffffa9a7 */ /* 0x0003e20008000011 */
[----:B------:R2:W-:Y:S06]  /*2800*/  MEMBAR.ALL.CTA ;  /* 0x0000000000007992 */ /* 0x0005ec0000008000 */
[----:B--2---:R-:W2:Y:S01]  /*2810*/  FENCE.VIEW.ASYNC.S ;  /* 0x00000000000073c6 */ /* 0x004ea20000000000 */
[----:B------:R-:W-:Y:S01]  /*2820*/  @UP0 UIADD3 UR13, UR17, 0x6000, URZ ;  /* 0x00006000110d0890 */ /* 0x000fe2000fffe03f */
[----:B------:R-:W-:Y:S01]  /*2830*/  @UP0 UMOV UR6, UR24 ;  /* 0x0000001800060c82 */ /* 0x000fe20008000000 */
[----:B------:R-:W-:Y:S01]  /*2840*/  @UP0 UMOV UR7, UR25 ;  /* 0x0000001900070c82 */ /* 0x000fe20008000000 */
[----:B--2---:R-:W-:Y:S01]  /*2850*/  VOTEU.ANY UP1, P1 ;  /* 0x00000000003f7886 */ /* 0x004fe20000820100 */
[----:B------:R-:W-:Y:S01]  /*2860*/  VOTEU.ANY UP3, P1 ;  /* 0x00000000003f7886 */ /* 0x000fe20000860100 */
[----:B-1----:R-:W-:-:S03]  /*2870*/  IMAD.U32 R0, RZ, RZ, UR4 ;  /* 0x00000004ff007e24 */ /* 0x002fc6000f8e00ff */
[----:B------:R-:W-:Y:S01]  /*2880*/  @UP1 UIADD3 UR9, UR17, 0x6000, URZ ;  /* 0x0000600011091890 */ /* 0x000fe2000fffe03f */
[----:B------:R-:W-:Y:S01]  /*2890*/  @UP1 UMOV UR18, UR26 ;  /* 0x0000001a00121c82 */ /* 0x000fe20008000000 */
[----:B------:R-:W-:Y:S01]  /*28a0*/  @UP1 UMOV UR19, UR27 ;  /* 0x0000001b00131c82 */ /* 0x000fe20008000000 */
[----:B------:R-:W-:Y:S01]  /*28b0*/  SHF.L.U32 R0, R0, 0x1f, RZ ;  /* 0x0000001f00007819 */ /* 0x000fe200000006ff */
[----:B------:R-:W-:Y:S06]  /*28c0*/  BAR.SYNC.DEFER_BLOCKING 0x0 ;  /* 0x0000000000007b1d */ /* 0x000fec0000010000 */
[----:B------:R1:W-:Y:S02]  /*28d0*/  @UP2 UTMALDG.2D [UR12], [UR6] ;  /* 0x0000000c060025b4 */ /* 0x0003e40008008000 */
[----:B------:R-:W-:Y:S06]  /*28e0*/  BAR.SYNC.DEFER_BLOCKING 0x0 ;  /* 0x0000000000007b1d */ /* 0x000fec0000010000 */
[----:B------:R1:W-:Y:S02]  /*28f0*/  @UP3 UTMALDG.2D [UR8], [UR18] ;  /* 0x00000008120035b4 */ /* 0x0003e40008008000 */
[----:B------:R-:W-:Y:S06]  /*2900*/  BAR.SYNC.DEFER_BLOCKING 0x0 ;  /* 0x0000000000007b1d */ /* 0x000fec0000010000 */
[----:B------:R-:W2:Y:S02]  /*2910*/  SYNCS.PHASECHK.TRANS64.TRYWAIT P0, [UR17+0x6000], R0 ;  /* 0x00600000ff0075a7 */ /* 0x000ea40008000151 */
[----:B-12---:R-:W-:Y:S05]  /*2920*/  @!P0 BRA `(.L_x_49) ;  /* 0x0000002000408947 */ /* 0x006fea0003800000 */
.L_x_51:
[----:B------:R-:W-:Y:S01]  /*2930*/  STL.64 [R1+0x1f8], R86 ;  /* 0x0001f85601007387 */ /* 0x000fe20000100a00 */
[----:B------:R-:W-:Y:S01]  /*2940*/  USHF.R.U32.HI UR20, URZ, 0x4, UR12 ;  /* 0x000000043f147899 */ /* 0x000fe2000801160c */
[----:B------:R-:W1:Y:S02]  /*2950*/  LDC R0, c[0x0][0x230] ;  /* 0x00008c00ff007b82 */ /* 0x000e640000000800 */
[----:B------:R-:W-:Y:S04]  /*2960*/  STL.64 [R1+0x1f0], R84 ;  /* 0x0001f05401007387 */ /* 0x000fe80000100a00 */
        /* <DEDUP_REMOVED lines=29> */
[----:B------:R2:W-:Y:S04]  /*2b40*/  STL.64 [R1+0x100], R24 ;  /* 0x0001001801007387 */ /* 0x0005e80000100a00 */
[----:B--2---:R-:W2:Y:S04]  /*2b50*/  LDL.LU.64 R24, [R1] ;  /* 0x0000000001187983 */ /* 0x004ea80000300a00 */
[----:B------:R-:W2:Y:S04]  /*2b60*/  LDL.LU.64 R26, [R1+0x8] ;  /* 0x00000800011a7983 */ /* 0x000ea80000300a00 */
        /* <DEDUP_REMOVED lines=29> */
[----:B------:R-:W2:Y:S01]  /*2d40*/  LDL.LU.64 R86, [R1+0xf8] ;  /* 0x0000f80001567983 */ /* 0x000ea20000300a00 */
[----:B------:R-:W-:-:S02]  /*2d50*/  USHF.R.U32.HI UR22, URZ, 0x4, UR8 ;  /* 0x000000043f167899 */ /* 0x000fc40008011608 */
[----:B------:R-:W-:Y:S02]  /*2d60*/  USGXT.U32 UR20, UR20, 0xe ;  /* 0x0000000e1414789a */ /* 0x000fe40008000000 */
[----:B------:R-:W-:Y:S01]  /*2d70*/  USGXT.U32 UR22, UR22, 0xe ;  /* 0x0000000e1616789a */ /* 0x000fe20008000000 */
[----:B------:R-:W-:Y:S01]  /*2d80*/  UMOV UR21, 0xc0000010 ;  /* 0xc000001000157882 */ /* 0x000fe20000000000 */
[----:B------:R-:W-:Y:S01]  /*2d90*/  UMOV UR23, 0xc0000010 ;  /* 0xc000001000177882 */ /* 0x000fe20000000000 */
[----:B------:R-:W-:Y:S01]  /*2da0*/  UMOV UR6, URZ ;  /* 0x0000003f00067c82 */ /* 0x000fe20008000000 */
[----:B--2---:R-:W-:-:S06]  /*2db0*/  WARPGROUP.ARRIVE ;  /* 0x00000000000079c5 */ /* 0x004fcc0000000000 */
[----:B------:R-:W-:Y:S01]  /*2dc0*/  QGMMA.64x128x32.F32.E4M3.E4M3 R24, gdesc[UR20], R24, gsb0 ;  /* 0x01e00000141879f3 */ /* 0x000fe20008000818 */
[----:B------:R-:W-:Y:S02]  /*2dd0*/  UIADD3 UR20, UP0, UR20, 0x80, URZ ;  /* 0x0000008014147890 */ /* 0x000fe4000ff1e03f */
[----:B------:R-:W-:Y:S02]  /*2de0*/  WARPGROUP.DEPBAR.LE gsb0, 0x0 ;  /* 0x00008000000079c5 */ /* 0x000fe40000010000 */
[----:B------:R-:W-:Y:S04]  /*2df0*/  STL.64 [R1], R24 ;  /* 0x0000001801007387 */ /* 0x000fe80000100a00 */
        /* <DEDUP_REMOVED lines=31> */
[----:B--2---:R-:W2:Y:S04]  /*2ff0*/  LDL.LU.64 R86, [R1+0x1f8] ;  /* 0x0001f80001567983 */ /* 0x004ea80000300a00 */
        /* <DEDUP_REMOVED lines=31> */
[----:B------:R-:W-:Y:S01]  /*31f0*/  UIADD3.X UR21, UR6, -0x3ffffff0, URZ, UP0, !UPT ;  /* 0xc000001006157890 */ /* 0x000fe200087fe43f */
[----:B------:R-:W-:Y:S01]  /*3200*/  WARPGROUP.ARRIVE ;  /* 0x00000000000079c5 */ /* 0x000fe20000000000 */
[----:B------:R-:W-:Y:S01]  /*3210*/  UMOV UR34, UR22 ;  /* 0x0000001600227c82 */ /* 0x000fe20008000000 */
[----:B------:R-:W-:Y:S01]  /*3220*/  UMOV UR35, UR23 ;  /* 0x0000001700237c82 */ /* 0x000fe20008000000 */
[----:B------:R-:W-:-:S02]  /*3230*/  UIADD3.64 UR32, UR20, 0x80, URZ ;  /* 0x0000008014207897 */ /* 0x000fc4000fffe03f */
[----:B------:R-:W-:Y:S02]  /*3240*/  UIADD3 UR14, UR14, 0x20, URZ ;  /* 0x000000200e0e7890 */ /* 0x000fe4000fffe03f */
[----:B------:R-:W-:Y:S01]  /*3250*/  UIADD3 UR5, UR5, 0x1, URZ ;  /* 0x0000000105057890 */ /* 0x000fe2000fffe03f */
[----:B------:R-:W-:Y:S01]  /*3260*/  QGMMA.64x128x32.F32.E4M3.E4M3 R152, gdesc[UR20], R152, gsb0 ;  /* 0x01e00000149879f3 */ /* 0x000fe20008000898 */
[----:B------:R-:W-:Y:S02]  /*3270*/  UIADD3.64 UR20, UR20, 0x100, URZ ;  /* 0x0000010014147897 */ /* 0x000fe4000fffe03f */
[----:B-1----:R-:W-:Y:S01]  /*3280*/  ISETP.LE.AND P0, PT, R0, UR14, PT ;  /* 0x0000000e00007c0c */ /* 0x002fe2000bf03270 */
[----:B------:R-:W-:-:S04]  /*3290*/  UISETP.NE.U32.AND UP0, UPT, UR5, 0x2, UPT ;  /* 0x000000020500788c */ /* 0x000fc8000bf05070 */
[----:B------:R-:W-:Y:S02]  /*32a0*/  USEL UR6, URZ, 0x1, UP0 ;  /* 0x000000013f067887 */ /* 0x000fe40008000000 */
[----:B------:R-:W-:Y:S02]  /*32b0*/  USEL UR5, UR5, URZ, UP0 ;  /* 0x0000003f05057287 */ /* 0x000fe40008000000 */
[----:B------:R-:W-:Y:S01]  /*32c0*/  ULOP3.LUT UR4, UR4, UR6, URZ, 0x3c, !UPT ;  /* 0x0000000604047292 */ /* 0x000fe2000f8e3c3f */
[----:B------:R-:W-:Y:S02]  /*32d0*/  WARPGROUP.DEPBAR.LE gsb0, 0x0 ;  /* 0x00008000000079c5 */ /* 0x000fe40000010000 */
[----:B------:R-:W-:-:S06]  /*32e0*/  WARPGROUP.ARRIVE ;  /* 0x00000000000079c5 */ /* 0x000fcc0000000000 */
[----:B------:R-:W-:Y:S03]  /*32f0*/  QGMMA.64x128x32.F32.E4M3.E4M3 R88, gdesc[UR32], R88, gsb0 ;  /* 0x01e00000205879f3 */ /* 0x000fe60008000858 */
[----:B------:R-:W-:Y:S02]  /*3300*/  WARPGROUP.DEPBAR.LE gsb0, 0x0 ;  /* 0x00008000000079c5 */ /* 0x000fe40000010000 */
[----:B--2---:R-:W-:-:S07]  /*3310*/  WARPGROUP.ARRIVE ;  /* 0x00000000000079c5 */ /* 0x004fce0000000000 */
[----:B------:R-:W-:Y:S03]  /*3320*/  QGMMA.64x128x32.F32.E4M3.E4M3 R24, gdesc[UR20], R24, gsb0 ;  /* 0x01e00000141879f3 */ /* 0x000fe60008000818 */
[----:B------:R-:W-:Y:S02]  /*3330*/  WARPGROUP.DEPBAR.LE gsb0, 0x0 ;  /* 0x00008000000079c5 */ /* 0x000fe40000010000 */
[----:B------:R-:W-:Y:S05]  /*3340*/  @!P0 BRA `(.L_x_50) ;  /* 0xfffffff000f48947 */ /* 0x000fea000383ffff */
.L_x_48:
[----:B------:R5:W-:Y:S04]  /*3350*/  STL [R1+0x10c], R84 ;  /* 0x00010c5401007387 */ /* 0x000be80000100800 */
[----:B-1----:R-:W2:Y:S01]  /*3360*/  LDL.LU R5, [R1+0x4] ;  /* 0x0000040001057983 */ /* 0x002ea20000300800 */
[----:B---3--:R-:W-:Y:S06]  /*3370*/  BAR.SYNC.DEFER_BLOCKING 0x0 ;  /* 0x0000000000007b1d */ /* 0x008fec0000010000 */
[----:B-----5:R-:W2:Y:S04]  /*3380*/  LDL.LU R84, [R1] ;  /* 0x0000000001547983 */ /* 0x020ea80000300800 */
[----:B------:R1:W-:Y:S04]  /*3390*/  STL [R1+0x108], R85 ;  /* 0x0001085501007387 */ /* 0x0003e80000100800 */
[----:B-1----:R-:W3:Y:S01]  /*33a0*/  LDL.LU R85, [R1+0x8] ;  /* 0x0000080001557983 */ /* 0x002ee20000300800 */
[----:B------:R-:W1:Y:S03]  /*33b0*/  @!P2 SYNCS.CCTL.IV [UR16+0x6000] ;  /* 0x00600000ff00a9b1 */ /* 0x000e660008000010 */
[----:B------:R-:W3:Y:S04]  /*33c0*/  LDL.LU R3, [R1+0xc] ;  /* 0x00000c0001037983 */ /* 0x000ee80000300800 */
[----:B------:R5:W-:Y:S01]  /*33d0*/  STL [R1+0x104], R86 ;  /* 0x0001045601007387 */ /* 0x000be20000100800 */
[----:B-1----:R-:W-:Y:S06]  /*33e0*/  BAR.SYNC.DEFER_BLOCKING 0x0 ;  /* 0x0000000000007b1d */ /* 0x002fec0000010000 */
[----:B-----5:R-:W5:Y:S04]  /*33f0*/  LDL.LU R86, [R1+0x10] ;  /* 0x0000100001567983 */ /* 0x020f680000300800 */
[----:B------:R-:W5:Y:S04]  /*3400*/  LDL.LU R0, [R1+0x14] ;  /* 0x0000140001007983 */ /* 0x000f680000300800 */
[----:B------:R1:W-:Y:S01]  /*3410*/  STL [R1+0x100], R87 ;  /* 0x0001005701007387 */ /* 0x0003e20000100800 */
[----:B------:R-:W-:-:S02]  /*3420*/  F2FP.SATFINITE.E4M3.F32.PACK_AB_MERGE_C R24, R25, R24, RZ ;  /* 0x000000181918723e */ /* 0x000fc400048070ff */
[----:B------:R-:W-:Y:S01]  /*3430*/  F2FP.SATFINITE.E4M3.F32.PACK_AB_MERGE_C R26, R27, R26, RZ ;  /* 0x0000001a1b1a723e */ /* 0x000fe200048070ff */
[----:B------:R-:W5:Y:S01]  /*3440*/  @!P2 SYNCS.CCTL.IV [UR16+0x6008] ;  /* 0x00600800ff00a9b1 */ /* 0x000f620008000010 */
[----:B-1----:R-:W5:Y:S04]  /*3450*/  LDL.LU R87, [R1+0x18] ;  /* 0x0000180001577983 */ /* 0x002f680000300800 */
[----:B----4-:R-:W4:Y:S04]  /*3460*/  LDL.LU R4, [R1+0x1c] ;  /* 0x00001c0001047983 */ /* 0x010f280000300800 */
[----:B------:R-:W4:Y:S04]  /*3470*/  LDL.LU R7, [R1+0x20] ;  /* 0x0000200001077983 */ /* 0x000f280000300800 */
        /* <DEDUP_REMOVED lines=54> */
[----:B------:R-:W4:Y:S01]  /*37e0*/  LDL.LU R226, [R1+0xfc] ;  /* 0x0000fc0001e27983 */ /* 0x000f220000300800 */
[----:B--2---:R-:W-:-:S03]  /*37f0*/  F2FP.SATFINITE.E4M3.F32.PACK_AB_MERGE_C R5, R5, R84, RZ ;  /* 0x000000540505723e */ /* 0x004fc600048070ff */
[----:B------:R-:W2:Y:S01]  /*3800*/  LDL.LU R84, [R1+0x10c] ;  /* 0x00010c0001547983 */ /* 0x000ea20000300800 */
[----:B---3--:R-:W-:-:S03]  /*3810*/  F2FP.SATFINITE.E4M3.F32.PACK_AB_MERGE_C R3, R3, R85, RZ ;  /* 0x000000550303723e */ /* 0x008fc600048070ff */
[----:B------:R-:W2:Y:S01]  /*3820*/  LDL.LU R85, [R1+0x108] ;  /* 0x0001080001557983 */ /* 0x000ea20000300800 */
[----:B-----5:R-:W-:-:S03]  /*3830*/  F2FP.SATFINITE.E4M3.F32.PACK_AB_MERGE_C R0, R0, R86, RZ ;  /* 0x000000560000723e */ /* 0x020fc600048070ff */
[----:B------:R-:W3:Y:S01]  /*3840*/  LDL.LU R86, [R1+0x104] ;  /* 0x0001040001567983 */ /* 0x000ee20000300800 */
[----:B----4-:R-:W-:-:S03]  /*3850*/  F2FP.SATFINITE.E4M3.F32.PACK_AB_MERGE_C R4, R4, R87, RZ ;  /* 0x000000570404723e */ /* 0x010fc600048070ff */
[----:B------:R-:W3:Y:S01]  /*3860*/  LDL.LU R87, [R1+0x100] ;  /* 0x0001000001577983 */ /* 0x000ee20000300800 */
[----:B------:R-:W-:Y:S02]  /*3870*/  F2FP.SATFINITE.E4M3.F32.PACK_AB_MERGE_C R152, R153, R152, RZ ;  /* 0x000000989998723e */ /* 0x000fe400048070ff */
[----:B------:R-:W-:Y:S02]  /*3880*/  ELECT P0, URZ, PT ;  /* 0x00000000003f782f */ /* 0x000fe40003800000 */
[----:B------:R-:W-:Y:S01]  /*3890*/  F2FP.SATFINITE.E4M3.F32.PACK_AB_MERGE_C R154, R155, R154, RZ ;  /* 0x0000009a9b9a723e */ /* 0x000fe200048070ff */
[----:B------:R-:W-:Y:S01]  /*38a0*/  UMOV UR17, UR11 ;  /* 0x0000000b00117c82 */ /* 0x000fe20008000000 */
[----:B------:R-:W-:Y:S01]  /*38b0*/  F2FP.SATFINITE.E4M3.F32.PACK_AB_MERGE_C R156, R157, R156, RZ ;  /* 0x0000009c9d9c723e */ /* 0x000fe200048070ff */
[----:B------:R-:W-:Y:S01]  /*38c0*/  UMOV UR18, UR15 ;  /* 0x0000000f00127c82 */ /* 0x000fe20008000000 */
[----:B------:R-:W-:Y:S02]  /*38d0*/  F2FP.SATFINITE.E4M3.F32.PACK_AB_MERGE_C R6, R6, R7, RZ ;  /* 0x000000070606723e */ /* 0x000fe400048070ff */
[----:B------:R-:W1:Y:S01]  /*38e0*/  S2R R7, SR_TID.X ;  /* 0x0000000000077919 */ /* 0x000e620000002100 */
[----:B------:R-:W-:-:S02]  /*38f0*/  F2FP.SATFINITE.E4M3.F32.PACK_AB_MERGE_C R158, R159, R158, RZ ;  /* 0x0000009e9f9e723e */ /* 0x000fc400048070ff */
[----:B------:R-:W-:Y:S02]  /*3900*/  F2FP.SATFINITE.E4M3.F32.PACK_AB_MERGE_C R88, R89, R88, RZ ;  /* 0x000000585958723e */ /* 0x000fe400048070ff */
[----:B------:R-:W-:Y:S02]  /*3910*/  F2FP.SATFINITE.E4M3.F32.PACK_AB_MERGE_C R90, R91, R90, RZ ;  /* 0x0000005a5b5a723e */ /* 0x000fe400048070ff */
[----:B------:R-:W-:Y:S02]  /*3920*/  F2FP.SATFINITE.E4M3.F32.PACK_AB_MERGE_C R92, R93, R92, RZ ;  /* 0x0000005c5d5c723e */ /* 0x000fe400048070ff */
[----:B------:R-:W-:Y:S02]  /*3930*/  F2FP.SATFINITE.E4M3.F32.PACK_AB_MERGE_C R94, R95, R94, RZ ;  /* 0x0000005e5f5e723e */ /* 0x000fe400048070ff */
[----:B------:R-:W-:Y:S02]  /*3940*/  F2FP.SATFINITE.E4M3.F32.PACK_AB_MERGE_C R28, R29, R28, RZ ;  /* 0x0000001c1d1c723e */ /* 0x000fe400048070ff */
        /* <DEDUP_REMOVED lines=9> */
[----:B------:R-:W-:Y:S01]  /*39e0*/  F2FP.SATFINITE.E4M3.F32.PACK_AB_MERGE_C R98, R99, R98, RZ ;  /* 0x000000626362723e */ /* 0x000fe200048070ff */
[----:B-1----:R-:W-:Y:S01]  /*39f0*/  IMAD.SHL.U32 R25, R7, 0x40, RZ ;  /* 0x0000004007197824 */ /* 0x002fe200078e00ff */
[----:B------:R-:W-:Y:S01]  /*3a00*/  F2FP.SATFINITE.E4M3.F32.PACK_AB_MERGE_C R100, R101, R100, RZ ;  /* 0x000000646564723e */ /* 0x000fe200048070ff */
[----:B------:R-:W-:Y:S01]  /*3a10*/  IMAD.SHL.U32 R27, R7, 0x2, RZ ;  /* 0x00000002071b7824 */ /* 0x000fe200078e00ff */
[----:B------:R-:W-:Y:S02]  /*3a20*/  F2FP.SATFINITE.E4M3.F32.PACK_AB_MERGE_C R102, R103, R102, RZ ;  /* 0x000000666766723e */ /* 0x000fe400048070ff */
[----:B------:R-:W-:-:S02]  /*3a30*/  LOP3.LUT R25, R25, 0x1800, RZ, 0xc0, !PT ;  /* 0x0000180019197812 */ /* 0x000fc400078ec0ff */
[----:B------:R-:W-:Y:S02]  /*3a40*/  LOP3.LUT R27, R27, 0x6, RZ, 0xc0, !PT ;  /* 0x000000061b1b7812 */ /* 0x000fe400078ec0ff */
        /* <DEDUP_REMOVED lines=83> */
[----:B------:R-:W-:Y:S02]  /*3f80*/  LOP3.LUT R228, R7, 0x1c, RZ, 0xc0, !PT ;  /* 0x0000001c07e47812 */ /* 0x000fe400078ec0ff */
[----:B------:R-:W-:Y:S02]  /*3f90*/  F2FP.SATFINITE.E4M3.F32.PACK_AB_MERGE_C R76, R77, R76, RZ ;  /* 0x0000004c4d4c723e */ /* 0x000fe400048070ff */
[----:B------:R-:W-:Y:S01]  /*3fa0*/  F2FP.SATFINITE.E4M3.F32.PACK_AB_MERGE_C R78, R79, R78, RZ ;  /* 0x0000004e4f4e723e */ /* 0x000fe200048070ff */
[C---:B------:R-:W-:Y:S01]  /*3fb0*/  IMAD R25, R228.reuse, 0x20, R25 ;  /* 0x00000020e4197824 */ /* 0x040fe200078e0219 */
[----:B------:R-:W-:Y:S01]  /*3fc0*/  F2FP.SATFINITE.E4M3.F32.PACK_AB_MERGE_C R223, R223, R230, RZ ;  /* 0x000000e6dfdf723e */ /* 0x000fe200048070ff */
[----:B------:R-:W-:Y:S01]  /*3fd0*/  IMAD R228, R228, 0x4, R27 ;  /* 0x00000004e4e47824 */ /* 0x000fe200078e021b */
[----:B------:R-:W-:Y:S02]  /*3fe0*/  F2FP.SATFINITE.E4M3.F32.PACK_AB_MERGE_C R224, R224, R229, RZ ;  /* 0x000000e5e0e0723e */ /* 0x000fe400048070ff */
[----:B------:R-:W-:Y:S01]  /*3ff0*/  F2FP.SATFINITE.E4M3.F32.PACK_AB_MERGE_C R226, R226, R227, RZ ;  /* 0x000000e3e2e2723e */ /* 0x000fe200048070ff */
[----:B------:R-:W-:Y:S01]  /*4000*/  IMAD.IADD R25, R25, 0x1, R228 ;  /* 0x0000000119197824 */ /* 0x000fe200078e02e4 */
[----:B------:R-:W-:Y:S01]  /*4010*/  BAR.SYNC.DEFER_BLOCKING 0x0 ;  /* 0x0000000000007b1d */ /* 0x000fe20000010000 */
        /* <DEDUP_REMOVED lines=10> */
[----:B------:R-:W-:Y:S01]  /*40c0*/  LOP3.LUT R2, R7, 0x7f, RZ, 0xc0, !PT ;  /* 0x0000007f07027812 */ /* 0x000fe200078ec0ff */
[----:B------:R1:W-:Y:S03]  /*40d0*/  STS.U16 [R25+UR16+0x400], R3 ;  /* 0x0004000319007988 */ /* 0x0003e60008000410 */
[----:B------:R-:W-:Y:S01]  /*40e0*/  ISETP.LT.U32.AND P0, PT, R2, 0x20, P0 ;  /* 0x000000200200780c */ /* 0x000fe20000701070 */
[----:B------:R4:W-:Y:S04]  /*40f0*/  STS.U16 [R25+UR16], R5 ;  /* 0x0000000519007988 */ /* 0x0009e80008000410 */
[----:B------:R-:W-:Y:S01]  /*4100*/  STS.U16 [R25+UR16+0x8], R0 ;  /* 0x0000080019007988 */ /* 0x000fe20008000410 */
[----:B-1----:R-:W-:-:S03]  /*4110*/  LOP3.LUT R3, R25, 0x10, RZ, 0x3c, !PT ;  /* 0x0000001019037812 */ /* 0x002fc600078e3cff */
[----:B------:R-:W-:Y:S01]  /*4120*/  STS.U16 [R25+UR16+0x408], R4 ;  /* 0x0004080419007988 */ /* 0x000fe20008000410 */
[----:B--2---:R-:W-:-:S03]  /*4130*/  F2FP.SATFINITE.E4M3.F32.PACK_AB_MERGE_C R84, R85, R84, RZ ;  /* 0x000000545554723e */ /* 0x004fc600048070ff */
[----:B------:R-:W-:Y:S01]  /*4140*/  VOTEU.ANY UP0, P0 ;  /* 0x00000000003f7886 */ /* 0x000fe20000000100 */
[----:B----4-:R-:W-:Y:S01]  /*4150*/  LOP3.LUT R5, R25, 0x20, RZ, 0x3c, !PT ;  /* 0x0000002019057812 */ /* 0x010fe200078e3cff */
[----:B------:R-:W-:Y:S01]  /*4160*/  STS.U16 [R25+UR16+0x2000], R152 ;  /* 0x0020009819007988 */ /* 0x000fe20008000410 */
[----:B------:R-:W-:Y:S02]  /*4170*/  VOTEU.ANY UP1, P0 ;  /* 0x00000000003f7886 */ /* 0x000fe40000020100 */
[----:B------:R-:W-:Y:S01]  /*4180*/  @UP0 UMOV UR6, UR28 ;  /* 0x0000001c00060c82 */ /* 0x000fe20008000000 */
[----:B------:R-:W-:Y:S01]  /*4190*/  STS.U16 [R25+UR16+0x2400], R154 ;  /* 0x0024009a19007988 */ /* 0x000fe20008000410 */
[----:B------:R-:W-:-:S03]  /*41a0*/  @UP0 UMOV UR7, UR29 ;  /* 0x0000001d00070c82 */ /* 0x000fc60008000000 */
[----:B------:R-:W-:Y:S04]  /*41b0*/  STS.U16 [R25+UR16+0x2008], R156 ;  /* 0x0020089c19007988 */ /* 0x000fe80008000410 */
[----:B------:R-:W-:Y:S04]  /*41c0*/  STS.U16 [R25+UR16+0x2408], R158 ;  /* 0x0024089e19007988 */ /* 0x000fe80008000410 */
[----:B------:R-:W-:Y:S04]  /*41d0*/  STS.U16 [R25+UR16+0x4000], R88 ;  /* 0x0040005819007988 */ /* 0x000fe80008000410 */
[----:B------:R-:W-:Y:S04]  /*41e0*/  STS.U16 [R25+UR16+0x4400], R90 ;  /* 0x0044005a19007988 */ /* 0x000fe80008000410 */
[----:B------:R-:W-:Y:S04]  /*41f0*/  STS.U16 [R25+UR16+0x4008], R92 ;  /* 0x0040085c19007988 */ /* 0x000fe80008000410 */
[----:B------:R-:W-:Y:S04]  /*4200*/  STS.U16 [R25+UR16+0x4408], R94 ;  /* 0x0044085e19007988 */ /* 0x000fe80008000410 */
[----:B------:R-:W-:Y:S01]  /*4210*/  STS.U16 [R25+UR16+0x6000], R24 ;  /* 0x0060001819007988 */ /* 0x000fe20008000410 */
[----:B---3--:R-:W-:-:S03]  /*4220*/  F2FP.SATFINITE.E4M3.F32.PACK_AB_MERGE_C R86, R87, R86, RZ ;  /* 0x000000565756723e */ /* 0x008fc600048070ff */
[----:B------:R-:W-:Y:S04]  /*4230*/  STS.U16 [R25+UR16+0x6400], R26 ;  /* 0x0064001a19007988 */ /* 0x000fe80008000410 */
[----:B------:R-:W-:Y:S04]  /*4240*/  STS.U16 [R25+UR16+0x6008], R28 ;  /* 0x0060081c19007988 */ /* 0x000fe80008000410 */
[----:B------:R-:W-:Y:S04]  /*4250*/  STS.U16 [R25+UR16+0x6408], R30 ;  /* 0x0064081e19007988 */ /* 0x000fe80008000410 */
[----:B------:R-:W-:Y:S04]  /*4260*/  STS.U16 [R3+UR16], R6 ;  /* 0x0000000603007988 */ /* 0x000fe80008000410 */
[----:B------:R-:W-:Y:S04]  /*4270*/  STS.U16 [R3+UR16+0x400], R8 ;  /* 0x0004000803007988 */ /* 0x000fe80008000410 */
        /* <DEDUP_REMOVED lines=13> */
[----:B------:R1:W-:Y:S04]  /*4350*/  STS.U16 [R3+UR16+0x6408], R38 ;  /* 0x0064082603007988 */ /* 0x0003e80008000410 */
[----:B------:R-:W-:Y:S04]  /*4360*/  STS.U16 [R5+UR16], R11 ;  /* 0x0000000b05007988 */ /* 0x000fe80008000410 */
[----:B------:R-:W-:Y:S01]  /*4370*/  STS.U16 [R5+UR16+0x400], R12 ;  /* 0x0004000c05007988 */ /* 0x000fe20008000410 */
[----:B-1----:R-:W-:-:S03]  /*4380*/  LOP3.LUT R3, R25, 0x30, RZ, 0x3c, !PT ;  /* 0x0000003019037812 */ /* 0x002fc600078e3cff */
        /* <DEDUP_REMOVED lines=50> */
[----:B-1----:R-:W-:-:S02]  /*46b0*/  LOP3.LUT R5, R25, 0x60, RZ, 0x3c, !PT ;  /* 0x0000006019057812 */ /* 0x002fc400078e3cff */
[----:B------:R-:W-:Y:S01]  /*46c0*/  LOP3.LUT R25, R25, 0x70, RZ, 0x3c, !PT ;  /* 0x0000007019197812 */ /* 0x000fe200078e3cff */
        /* <DEDUP_REMOVED lines=45> */
[----:B------:R-:W-:Y:S01]  /*49a0*/  STS.U16 [R25+UR16+0x6408], R86 ;  /* 0x0064085619007988 */ /* 0x000fe20008000410 */
[----:B------:R1:W-:Y:S06]  /*49b0*/  MEMBAR.ALL.CTA ;  /* 0x0000000000007992 */ /* 0x0003ec0000008000 */
[----:B-1----:R-:W1:Y:S02]  /*49c0*/  FENCE.VIEW.ASYNC.S ;  /* 0x00000000000073c6 */ /* 0x002e640000000000 */
[----:B-1----:R-:W-:Y:S06]  /*49d0*/  BAR.SYNC.DEFER_BLOCKING 0x0 ;  /* 0x0000000000007b1d */ /* 0x002fec0000010000 */
[----:B------:R1:W-:Y:S01]  /*49e0*/  @UP1 UTMASTG.2D [UR16], [UR6] ;  /* 0x00000010060013b5 */ /* 0x0003e20008008000 */
[----:B------:R0:W-:Y:S01]  /*49f0*/  UTMACMDFLUSH ;  /* 0x00000000000079b7 */ /* 0x0001e20000000000 */
[----:B------:R-:W-:-:S04]  /*4a00*/  DEPBAR.LE SB0, 0x0 ;  /* 0x000080000000791a */ /* 0x000fc80000000000 */
[----:B------:R-:W-:Y:S06]  /*4a10*/  BAR.SYNC.DEFER_BLOCKING 0x0 ;  /* 0x0000000000007b1d */ /* 0x000fec0000010000 */
[----:B-1----:R-:W-:Y:S05]  /*4a20*/  EXIT ;  /* 0x000000000000794d */ /* 0x002fea0003800000 */
.L_x_49:
[----:B------:R-:W1:Y:S02]  /*4a30*/  SYNCS.PHASECHK.TRANS64.TRYWAIT P0, [UR17+0x6000], R0 ;  /* 0x00600000ff0075a7 */ /* 0x000e640008000151 */
[----:B-1----:R-:W-:Y:S05]  /*4a40*/  @!P0 BRA `(.L_x_49) ;  /* 0xfffffffc00f88947 */ /* 0x002fea000383ffff */
[----:B------:R-:W-:Y:S05]  /*4a50*/  BRA `(.L_x_51) ;  /* 0xffffffdc00b47947 */ /* 0x000fea000383ffff */
.L_x_52:
[----:B------:R-:W-:-:S00]  /*4a60*/  BRA `(.L_x_52) ;  /* 0xfffffffc00fc7947 */ /* 0x000fc0000383ffff */
[----:B------:R-:W-:-:S00]  /*4a70*/  NOP ;  /* 0x0000000000007918 */ /* 0x000fc00000000000 */
        /* <DEDUP_REMOVED lines=8> */
.L_x_53:


//--------------------- .nv.shared.gluon_wgmma    --------------------------
	.section	.nv.shared.gluon_wgmma,"aw",@nobits
	.sectionflags	@""
	.align	16
	.zero		1024


//--------------------- .nv.shared.reserved.0     --------------------------
	.section	.nv.shared.reserved.0,"aw",@nobits
	.weak		__nv_reservedSMEM_offset_0_alias
	.size		__nv_reservedSMEM_offset_0_alias, 0, 0
	.other		__nv_reservedSMEM_offset_0_alias,@"STO_CUDA_RESERVED_SHARED STV_DEFAULT"
__nv_reservedSMEM_offset_0_alias:
	.zero		0


//--------------------- .nv.constant0.gluon_wgmma --------------------------
	.section	.nv.constant0.gluon_wgmma,"a",@progbits
	.sectionflags	@""
	.align	4
.nv.constant0.gluon_wgmma:
	.zero		608


//--------------------- SYMBOLS --------------------------

	.type		.nv.reservedSmem.offset0,@object
	.size		.nv.reservedSmem.offset0,0x4
